def gluon_wgmma(
    a_ptr,
    b_ptr,
    c_ptr,
    M,
    N,
    K,
    stride_am,
    stride_bk,
    stride_cm,
    BLOCK_M: gl.constexpr,
    BLOCK_N: gl.constexpr,
    BLOCK_K: gl.constexpr,
    DTYPE: gl.constexpr,
    A_LAYOUT: gl.constexpr,
    B_LAYOUT: gl.constexpr,
    C_LAYOUT: gl.constexpr,
    B_SHAPE: gl.constexpr,
    TRANS_B: gl.constexpr,
    NUM_BUFFERS: gl.constexpr,
    NUM_WARPS: gl.constexpr,
):
    a_desc = tma.make_tensor_descriptor(
        a_ptr, [M, K], [stride_am, 1], [BLOCK_M, BLOCK_K], A_LAYOUT
    )
    b_desc = tma.make_tensor_descriptor(
        b_ptr,
        [N, K] if TRANS_B else [K, N],
        [stride_bk, 1],
        B_SHAPE,
        B_LAYOUT,
    )
    c_desc = tma.make_tensor_descriptor(
        c_ptr, [M, N], [stride_cm, 1], [BLOCK_M, BLOCK_N], C_LAYOUT
    )

    a_bufs = gl.allocate_shared_memory(
        DTYPE, [NUM_BUFFERS, BLOCK_M, BLOCK_K], A_LAYOUT
    )
    b_bufs = gl.allocate_shared_memory(DTYPE, [NUM_BUFFERS] + B_SHAPE, B_LAYOUT)

    pid_m = gl.program_id(0)
    pid_n = gl.program_id(1)
    off_m = pid_m * BLOCK_M
    off_n = pid_n * BLOCK_N

    mma_layout: gl.constexpr = pick_wgmma_layout(DTYPE, BLOCK_M, BLOCK_N, NUM_WARPS)
    acc = warpgroup_mma_init(
        gl.zeros((BLOCK_M, BLOCK_N), dtype=gl.float32, layout=mma_layout)
    )

    bars = gl.allocate_shared_memory(
        gl.int64, [NUM_BUFFERS, 1], mbarrier.MBarrierLayout()
    )
    for i in gl.static_range(NUM_BUFFERS):
        mbarrier.init(bars.index(i), count=1)
    idx = 0
    phase = 0

    for k in range(0, K, BLOCK_K):
        a = a_bufs.index(idx)
        b = b_bufs.index(idx)
        bar = bars.index(idx)
        mbarrier.expect(bar, a_desc.block_type.nbytes + b_desc.block_type.nbytes)
        tma.async_copy_global_to_shared(a_desc, [off_m, k], bar, a)
        tma.async_copy_global_to_shared(
            b_desc, [off_n, k] if TRANS_B else [k, off_n], bar, b
        )
        mbarrier.wait(bar, phase=phase)

        if TRANS_B:
            b = b.permute((1, 0))
        acc = warpgroup_mma_wait(num_outstanding=0, deps=(acc,))
        acc = warpgroup_mma(a, b, acc, is_async=True)

        idx += 1
        if idx == NUM_BUFFERS:
            idx = 0
            phase ^= 1

    acc = warpgroup_mma_wait(num_outstanding=0, deps=(acc,))
    for i in gl.static_range(NUM_BUFFERS):
        mbarrier.invalidate(bars.index(i))

    c_smem = gl.allocate_shared_memory(DTYPE, [BLOCK_M, BLOCK_N], C_LAYOUT)
    c_smem.store(acc.to(DTYPE))
    fence_async_shared()
    tma.async_copy_shared_to_global(c_desc, [off_m, off_n], c_smem)
    tma.store_wait(pendings=0)

# config = {"BLOCK_K": 128, "BLOCK_M": 64, "BLOCK_N": 128, "arch": "sm_90", "dtype": "bf16", "num_buffers": 4, "num_warps": 4, "trans_b": 0}
# arch = sm_90


// ===== COMPILED SASS (sm_90a) =====

	.target	sm_90a

	.elftype	@"ET_EXEC"


//--------------------- .note.nv.tkinfo           --------------------------
	.section	.note.nv.tkinfo,"",@"SHT_NOTE"
	.sectionflags	@"SHF_NOTE_NV_TKINFO"
	.tkinfo
        /*0018*/ 	.word	0x00000002
        /*0030*/ 	.string	""
        /*0030*/ 	.string	"ptxas"
        /*0030*/ 	.string	"Cuda compilation tools, release 13.0, V13.0.88"
        /*0030*/ 	.string	"Build cuda_13.0.r13.0/compiler.36424714_0"
        /*0030*/ 	.string	"-v  -suppress-debug-info  -lineinfo  -arch sm_90a "



//--------------------- .note.nv.cuinfo           --------------------------
	.section	.note.nv.cuinfo,"",@"SHT_NOTE"
	.sectionflags	@"SHF_NOTE_NV_CUINFO"
        /*0018*/ 	.short	0x0002
        /*001a*/ 	.short	0x005a
        /*001c*/ 	.short	0x0082
	.zero		2


//--------------------- .nv.info                  --------------------------
	.section	.nv.info,"",@"SHT_CUDA_INFO"
	.align	4


	//----- nvinfo : EIATTR_REGCOUNT
	.align		4
        /*0000*/ 	.byte	0x04, 0x2f
        /*0002*/ 	.short	(.L_1 - .L_0)
	.align		4
.L_0:
        /*0004*/ 	.word	index@(gluon_wgmma)
        /*0008*/ 	.word	0x0000005a


	//----- nvinfo : EIATTR_FRAME_SIZE
	.align		4
.L_1:
        /*000c*/ 	.byte	0x04, 0x11
        /*000e*/ 	.short	(.L_3 - .L_2)
	.align		4
.L_2:
        /*0010*/ 	.word	index@(gluon_wgmma)
        /*0014*/ 	.word	0x00000000


	//----- nvinfo : EIATTR_MIN_STACK_SIZE
	.align		4
.L_3:
        /*0018*/ 	.byte	0x04, 0x12
        /*001a*/ 	.short	(.L_5 - .L_4)
	.align		4
.L_4:
        /*001c*/ 	.word	index@(gluon_wgmma)
        /*0020*/ 	.word	0x00000000
.L_5:


//--------------------- .nv.compat                --------------------------
	.section	.nv.compat,"",@"SHT_CUDA_COMPAT_INFO"
	.align	4
        /*0000*/ 	.byte	0x02, 0x09, 0x01, 0x00, 0x02, 0x02, 0x04, 0x00, 0x02, 0x05, 0x05, 0x00, 0x03, 0x07, 0x01, 0x01
        /*0010*/ 	.byte	0x02, 0x03, 0x03, 0x00, 0x02, 0x06, 0x01, 0x00, 0x04, 0x0b, 0x08, 0x00, 0x00, 0x00, 0x00, 0x00
        /*0020*/ 	.byte	0x00, 0x00, 0x00, 0x00


//--------------------- .nv.info.gluon_wgmma      --------------------------
	.section	.nv.info.gluon_wgmma,"",@"SHT_CUDA_INFO"
	.sectionflags	@""
	.align	4


	//----- nvinfo : EIATTR_CUDA_API_VERSION
	.align		4
        /*0000*/ 	.byte	0x04, 0x37
        /*0002*/ 	.short	(.L_7 - .L_6)
.L_6:
        /*0004*/ 	.word	0x00000082


	//----- nvinfo : EIATTR_KPARAM_INFO
	.align		4
.L_7:
        /*0008*/ 	.byte	0x04, 0x17
        /*000a*/ 	.short	(.L_9 - .L_8)
.L_8:
        /*000c*/ 	.word	0x00000000
        /*0010*/ 	.short	0x000a
        /*0012*/ 	.short	0x0048
        /*0014*/ 	.byte	0x00, 0xf4, 0x21, 0x00


	//----- nvinfo : EIATTR_KPARAM_INFO
	.align		4
.L_9:
        /*0018*/ 	.byte	0x04, 0x17
        /*001a*/ 	.short	(.L_11 - .L_10)
.L_10:
        /*001c*/ 	.word	0x00000000
        /*0020*/ 	.short	0x0009
        /*0022*/ 	.short	0x0040
        /*0024*/ 	.byte	0x00, 0xf4, 0x21, 0x00


	//----- nvinfo : EIATTR_KPARAM_INFO
	.align		4
.L_11:
        /*0028*/ 	.byte	0x04, 0x17
        /*002a*/ 	.short	(.L_13 - .L_12)
.L_12:
        /*002c*/ 	.word	0x00000000
        /*0030*/ 	.short	0x0008
        /*0032*/ 	.short	0x0038
        /*0034*/ 	.byte	0x00, 0xf0, 0x21, 0x00


	//----- nvinfo : EIATTR_KPARAM_INFO
	.align		4
.L_13:
        /*0038*/ 	.byte	0x04, 0x17
        /*003a*/ 	.short	(.L_15 - .L_14)
.L_14:
        /*003c*/ 	.word	0x00000000
        /*0040*/ 	.short	0x0007
        /*0042*/ 	.short	0x0030
        /*0044*/ 	.byte	0x00, 0xf0, 0x21, 0x00


	//----- nvinfo : EIATTR_KPARAM_INFO
	.align		4
.L_15:
        /*0048*/ 	.byte	0x04, 0x17
        /*004a*/ 	.short	(.L_17 - .L_16)
.L_16:
        /*004c*/ 	.word	0x00000000
        /*0050*/ 	.short	0x0006
        /*0052*/ 	.short	0x0028
        /*0054*/ 	.byte	0x00, 0xf0, 0x21, 0x00


	//----- nvinfo : EIATTR_KPARAM_INFO
	.align		4
.L_17:
        /*0058*/ 	.byte	0x04, 0x17
        /*005a*/ 	.short	(.L_19 - .L_18)
.L_18:
        /*005c*/ 	.word	0x00000000
        /*0060*/ 	.short	0x0005
        /*0062*/ 	.short	0x0020
        /*0064*/ 	.byte	0x00, 0xf0, 0x11, 0x00


	//----- nvinfo : EIATTR_KPARAM_INFO
	.align		4
.L_19:
        /*0068*/ 	.byte	0x04, 0x17
        /*006a*/ 	.short	(.L_21 - .L_20)
.L_20:
        /*006c*/ 	.word	0x00000000
        /*0070*/ 	.short	0x0004
        /*0072*/ 	.short	0x001c
        /*0074*/ 	.byte	0x00, 0xf0, 0x11, 0x00


	//----- nvinfo : EIATTR_KPARAM_INFO
	.align		4
.L_21:
        /*0078*/ 	.byte	0x04, 0x17
        /*007a*/ 	.short	(.L_23 - .L_22)
.L_22:
        /*007c*/ 	.word	0x00000000
        /*0080*/ 	.short	0x0003
        /*0082*/ 	.short	0x0018
        /*0084*/ 	.byte	0x00, 0xf0, 0x11, 0x00


	//----- nvinfo : EIATTR_KPARAM_INFO
	.align		4
.L_23:
        /*0088*/ 	.byte	0x04, 0x17
        /*008a*/ 	.short	(.L_25 - .L_24)
.L_24:
        /*008c*/ 	.word	0x00000000
        /*0090*/ 	.short	0x0002
        /*0092*/ 	.short	0x0010
        /*0094*/ 	.byte	0x00, 0xf4, 0x21, 0x00


	//----- nvinfo : EIATTR_KPARAM_INFO
	.align		4
.L_25:
        /*0098*/ 	.byte	0x04, 0x17
        /*009a*/ 	.short	(.L_27 - .L_26)
.L_26:
        /*009c*/ 	.word	0x00000000
        /*00a0*/ 	.short	0x0001
        /*00a2*/ 	.short	0x0008
        /*00a4*/ 	.byte	0x00, 0xf4, 0x21, 0x00


	//----- nvinfo : EIATTR_KPARAM_INFO
	.align		4
.L_27:
        /*00a8*/ 	.byte	0x04, 0x17
        /*00aa*/ 	.short	(.L_29 - .L_28)
.L_28:
        /*00ac*/ 	.word	0x00000000
        /*00b0*/ 	.short	0x0000
        /*00b2*/ 	.short	0x0000
        /*00b4*/ 	.byte	0x00, 0xf4, 0x21, 0x00


	//----- nvinfo : EIATTR_SPARSE_MMA_MASK
	.align		4
.L_29:
        /*00b8*/ 	.byte	0x03, 0x50
        /*00ba*/ 	.short	0x0000


	//----- nvinfo : EIATTR_MAXREG_COUNT
	.align		4
        /*00bc*/ 	.byte	0x03, 0x1b
        /*00be*/ 	.short	0x00ff


	//----- nvinfo : EIATTR_NUM_BARRIERS
	.align		4
        /*00c0*/ 	.byte	0x02, 0x4c
        /*00c2*/ 	.byte	0x01
	.zero		1


	//----- nvinfo : EIATTR_MERCURY_ISA_VERSION
	.align		4
        /*00c4*/ 	.byte	0x03, 0x5f
        /*00c6*/ 	.short	0x0101


	//----- nvinfo : EIATTR_INT_WARP_WIDE_INSTR_OFFSETS
	.align		4
        /*00c8*/ 	.byte	0x04, 0x31
        /*00ca*/ 	.short	(.L_31 - .L_30)


	//   ....[0]....
.L_30:
        /*00cc*/ 	.word	0x00001300


	//   ....[1]....
        /*00d0*/ 	.word	0x00001320


	//   ....[2]....
        /*00d4*/ 	.word	0x00001330


	//   ....[3]....
        /*00d8*/ 	.word	0x00001340


	//   ....[4]....
        /*00dc*/ 	.word	0x00001450


	//   ....[5]....
        /*00e0*/ 	.word	0x00001970


	//   ....[6]....
        /*00e4*/ 	.word	0x00001980


	//   ....[7]....
        /*00e8*/ 	.word	0x00001a20


	//   ....[8]....
        /*00ec*/ 	.word	0x00001a30


	//   ....[9]....
        /*00f0*/ 	.word	0x00001f90


	//   ....[10]....
        /*00f4*/ 	.word	0x00001fb0


	//----- nvinfo : EIATTR_COOP_GROUP_MASK_REGIDS
	.align		4
.L_31:
        /*00f8*/ 	.byte	0x04, 0x29
        /*00fa*/ 	.short	(.L_33 - .L_32)


	//   ....[0]....
.L_32:
        /*00fc*/ 	.word	0xffffffff


	//   ....[1]....
        /*0100*/ 	.word	0xffffffff


	//   ....[2]....
        /*0104*/ 	.word	0xffffffff


	//----- nvinfo : EIATTR_COOP_GROUP_INSTR_OFFSETS
	.align		4
.L_33:
        /*0108*/ 	.byte	0x04, 0x28
        /*010a*/ 	.short	(.L_35 - .L_34)


	//   ....[0]....
.L_34:
        /*010c*/ 	.word	0x00000150


	//   ....[1]....
        /*0110*/ 	.word	0x00000720


	//   ....[2]....
        /*0114*/ 	.word	0x00000cd0


	//----- nvinfo : EIATTR_MBARRIER_INSTR_OFFSETS
	.align		4
.L_35:
        /*0118*/ 	.byte	0x04, 0x39
        /*011a*/ 	.short	(.L_37 - .L_36)


	//   ....[0]....
.L_36:
        /*011c*/ 	.word	0x000014b0
        /*0120*/ 	.word	0x000000ff
        /*0124*/ 	.word	0x00030000
        /*0128*/ 	.short	0x0100
        /*012a*/ 	.byte	0x07
	.zero		1


	//   ....[1]....
        /*012c*/ 	.word	0x00001630
        /*0130*/ 	.word	0x000000ff
        /*0134*/ 	.word	0x00030008
        /*0138*/ 	.short	0x0100
        /*013a*/ 	.byte	0x07
	.zero		1


	//   ....[2]....
        /*013c*/ 	.word	0x00001650
        /*0140*/ 	.word	0x000000ff
        /*0144*/ 	.word	0x00030010
        /*0148*/ 	.short	0x0100
        /*014a*/ 	.byte	0x07
	.zero		1


	//   ....[3]....
        /*014c*/ 	.word	0x00001670
        /*0150*/ 	.word	0x000000ff
        /*0154*/ 	.word	0x00030018
        /*0158*/ 	.short	0x0100
        /*015a*/ 	.byte	0x07
	.zero		1


	//   ....[4]....
        /*015c*/ 	.word	0x00001ad0
        /*0160*/ 	.word	0x000000ff
        /*0164*/ 	.word	0x00030000
        /*0168*/ 	.short	0x010a
        /*016a*/ 	.byte	0x1c
	.zero		1


	//   ....[5]....
        /*016c*/ 	.word	0x00001ef0
        /*0170*/ 	.word	0x000000ff
        /*0174*/ 	.word	0x00030000
        /*0178*/ 	.short	0x0108
        /*017a*/ 	.byte	0x07
	.zero		1


	//   ....[6]....
        /*017c*/ 	.word	0x00002050
        /*0180*/ 	.word	0x000000ff
        /*0184*/ 	.word	0x00030008
        /*0188*/ 	.short	0x0108
        /*018a*/ 	.byte	0x07
	.zero		1


	//   ....[7]....
        /*018c*/ 	.word	0x00002130
        /*0190*/ 	.word	0x000000ff
        /*0194*/ 	.word	0x00030010
        /*0198*/ 	.short	0x0108
        /*019a*/ 	.byte	0x07
	.zero		1


	//   ....[8]....
        /*019c*/ 	.word	0x000021b0
        /*01a0*/ 	.word	0x000000ff
        /*01a4*/ 	.word	0x00030018
        /*01a8*/ 	.short	0x0108
        /*01aa*/ 	.byte	0x07
	.zero		1


	//   ....[9]....
        /*01ac*/ 	.word	0x000022c0
        /*01b0*/ 	.word	0x000000ff
        /*01b4*/ 	.word	0x00030000
        /*01b8*/ 	.short	0x010a
        /*01ba*/ 	.byte	0x1c
	.zero		1


	//----- nvinfo : EIATTR_NUM_MBARRIERS
	.align		4
.L_37:
        /*01bc*/ 	.byte	0x03, 0x38
        /*01be*/ 	.short	0x0004


	//----- nvinfo : EIATTR_EXIT_INSTR_OFFSETS
	.align		4
        /*01c0*/ 	.byte	0x04, 0x1c
        /*01c2*/ 	.short	(.L_39 - .L_38)


	//   ....[0]....
.L_38:
        /*01c4*/ 	.word	0x000022b0


	//----- nvinfo : EIATTR_REQNTID
	.align		4
.L_39:
        /*01c8*/ 	.byte	0x04, 0x10
        /*01ca*/ 	.short	(.L_41 - .L_40)
.L_40:
        /*01cc*/ 	.word	0x00000080
        /*01d0*/ 	.word	0x00000001
        /*01d4*/ 	.word	0x00000001


	//----- nvinfo : EIATTR_CRS_STACK_SIZE
	.align		4
.L_41:
        /*01d8*/ 	.byte	0x04, 0x1e
        /*01da*/ 	.short	(.L_43 - .L_42)
.L_42:
        /*01dc*/ 	.word	0x00000000


	//----- nvinfo : EIATTR_CBANK_PARAM_SIZE
	.align		4
.L_43:
        /*01e0*/ 	.byte	0x03, 0x19
        /*01e2*/ 	.short	0x0050


	//----- nvinfo : EIATTR_PARAM_CBANK
	.align		4
        /*01e4*/ 	.byte	0x04, 0x0a
        /*01e6*/ 	.short	(.L_45 - .L_44)
	.align		4
.L_44:
        /*01e8*/ 	.word	index@(.nv.constant0.gluon_wgmma)
        /*01ec*/ 	.short	0x0210
        /*01ee*/ 	.short	0x0050


	//----- nvinfo : EIATTR_SW_WAR
	.align		4
.L_45:
        /*01f0*/ 	.byte	0x04, 0x36
        /*01f2*/ 	.short	(.L_47 - .L_46)
.L_46:
        /*01f4*/ 	.word	0x00000008
.L_47:


//--------------------- .nv.callgraph             --------------------------
	.section	.nv.callgraph,"",@"SHT_CUDA_CALLGRAPH"
	.align	4
	.sectionentsize	8
	.align		4
        /*0000*/ 	.word	0x00000000
	.align		4
        /*0004*/ 	.word	0xffffffff
	.align		4
        /*0008*/ 	.word	0x00000000
	.align		4
        /*000c*/ 	.word	0xfffffffe
	.align		4
        /*0010*/ 	.word	0x00000000
	.align		4
        /*0014*/ 	.word	0xfffffffd
	.align		4
        /*0018*/ 	.word	0x00000000
	.align		4
        /*001c*/ 	.word	0xfffffffc


//--------------------- .text.gluon_wgmma         --------------------------
	.section	.text.gluon_wgmma,"ax",@progbits
	.align	128
        .global         gluon_wgmma
        .type           gluon_wgmma,@function
        .size           gluon_wgmma,(.L_x_52 - gluon_wgmma)
        .other          gluon_wgmma,@"STO_CUDA_ENTRY STV_DEFAULT"
gluon_wgmma:
.text.gluon_wgmma:
[----:B------:R-:W-:Y:S01]  /*0000*/  LDC R1, c[0x0][0x28] ;  /* 0x00000a00ff017b82 */ /* 0x000fe20000000800 */
[----:B------:R-:W1:Y:S07]  /*0010*/  S2R R0, SR_TID.X ;  /* 0x0000000000007919 */ /* 0x000e6e0000002100 */
[----:B------:R-:W2:Y:S01]  /*0020*/  S2UR UR4, SR_CgaCtaId ;  /* 0x00000000000479c3 */ /* 0x000ea20000008800 */
[----:B------:R-:W-:Y:S01]  /*0030*/  UMOV UR7, 0x400 ;  /* 0x0000040000077882 */ /* 0x000fe20000000000 */
[----:B------:R-:W-:Y:S01]  /*0040*/  ULDC UR6, c[0x0][0xc] ;  /* 0x0000030000067ab9 */ /* 0x000fe20000000800 */
[----:B------:R-:W-:Y:S01]  /*0050*/  ULDC.64 UR16, c[0x0][0x250] ;  /* 0x0000940000107ab9 */ /* 0x000fe20000000a00 */
[----:B------:R-:W-:Y:S04]  /*0060*/  BSSY B0, `(.L_x_0) ;  /* 0x000001e000007945 */ /* 0x000fe80003800000 */
[----:B------:R-:W3:Y:S08]  /*0070*/  LDC R3, c[0x0][0x228] ;  /* 0x00008a00ff037b82 */ /* 0x000ef00000000800 */
[----:B------:R-:W4:Y:S08]  /*0080*/  LDC R10, c[0x0][0x230] ;  /* 0x00008c00ff0a7b82 */ /* 0x000f300000000800 */
[----:B------:R-:W-:Y:S01]  /*0090*/  S2UR UR32, SR_CTAID.Y ;  /* 0x00000000002079c3 */ /* 0x000fe20000002600 */
[----:B--2---:R-:W-:-:S03]  /*00a0*/  ULEA UR7, UR4, UR7, 0x18 ;  /* 0x0000000704077291 */ /* 0x004fc6000f8ec03f */
[----:B------:R-:W-:Y:S01]  /*00b0*/  ULDC UR4, c[0x0][0x10] ;  /* 0x0000040000047ab9 */ /* 0x000fe20000000800 */
[----:B-1----:R-:W-:-:S03]  /*00c0*/  LOP3.LUT R2, R0, 0x7f, RZ, 0xc0, !PT ;  /* 0x0000007f00027812 */ /* 0x002fc600078ec0ff */
[----:B------:R-:W1:Y:S01]  /*00d0*/  S2UR UR5, SR_CTAID.Z ;  /* 0x00000000000579c3 */ /* 0x000e620000002700 */
[----:B---3--:R-:W-:Y:S01]  /*00e0*/  VIADD R3, R3, 0xffffffff ;  /* 0xffffffff03037836 */ /* 0x008fe20000000000 */
[C---:B------:R-:W-:Y:S02]  /*00f0*/  ISETP.GE.U32.AND P0, PT, R2.reuse, 0x20, PT ;  /* 0x000000200200780c */ /* 0x040fe40003f06070 */
[C---:B------:R-:W-:Y:S02]  /*0100*/  ISETP.NE.U32.AND P2, PT, R2.reuse, RZ, PT ;  /* 0x000000ff0200720c */ /* 0x040fe40003f45070 */
[----:B------:R-:W-:Y:S02]  /*0110*/  LEA R12, R2, UR7, 0x2 ;  /* 0x00000007020c7c11 */ /* 0x000fe4000f8e10ff */
[----:B------:R-:W2:Y:S01]  /*0120*/  S2UR UR33, SR_CTAID.X ;  /* 0x00000000002179c3 */ /* 0x000ea20000002500 */
[----:B----4-:R-:W-:-:S06]  /*0130*/  VIADD R11, R10, 0xffffffff ;  /* 0xffffffff0a0b7836 */ /* 0x010fcc0000000000 */
[----:B------:R3:W-:Y:S01]  /*0140*/  @!P0 STS [R12], RZ ;  /* 0x000000ff0c008388 */ /* 0x0007e20000000800 */
[----:B------:R-:W-:-:S03]  /*0150*/  NOP ;  /* 0x0000000000007918 */ /* 0x000fc60000000000 */
[----:B------:R3:W-:Y:S01]  /*0160*/  @!P2 STS [UR7+0x24], R3 ;  /* 0x00002403ff00a988 */ /* 0x0007e20008000807 */
[----:B-1----:R-:W-:-:S03]  /*0170*/  UIMAD UR4, UR5, UR4, UR32 ;  /* 0x00000004050472a4 */ /* 0x002fc6000f8e0220 */
[----:B------:R3:W-:Y:S01]  /*0180*/  @!P2 STS [UR7+0x20], R11 ;  /* 0x0000200bff00a988 */ /* 0x0007e20008000807 */
[----:B--2---:R-:W-:-:S04]  /*0190*/  UIMAD UR4, UR4, UR6, UR33 ;  /* 0x00000006040472a4 */ /* 0x004fc8000f8e0221 */
[----:B------:R-:W-:-:S04]  /*01a0*/  UIMAD UR4, UR4, 0x180, URZ ;  /* 0x00000180040478a4 */ /* 0x000fc8000f8e023f */
[----:B------:R-:W-:-:S04]  /*01b0*/  UIADD3 UR12, UP0, UR4, UR16, URZ ;  /* 0x00000010040c7290 */ /* 0x000fc8000ff1e03f */
[----:B------:R-:W-:Y:S01]  /*01c0*/  ULEA.HI.X.SX32 UR13, UR4, UR17, 0x1, UP0 ;  /* 0x00000011040d7291 */ /* 0x000fe200080f0e3f */
[----:B---3--:R-:W-:Y:S11]  /*01d0*/  @P2 BRA `(.L_x_1) ;  /* 0x0000000000182947 */ /* 0x008ff60003800000 */
[----:B------:R-:W1:Y:S01]  /*01e0*/  LDS R4, [UR7+0x8] ;  /* 0x00000807ff047984 */ /* 0x000e620008000800 */
[----:B------:R-:W2:Y:S01]  /*01f0*/  LDC.64 R6, c[0x0][0x210] ;  /* 0x00008400ff067b82 */ /* 0x000ea20000000a00 */
[----:B------:R-:W-:Y:S02]  /*0200*/  IMAD.MOV.U32 R5, RZ, RZ, 0x70 ;  /* 0x00000070ff057424 */ /* 0x000fe400078e00ff */
[----:B--2---:R2:W-:Y:S03]  /*0210*/  STS.64 [UR7], R6 ;  /* 0x00000006ff007988 */ /* 0x0045e60008000a07 */
[----:B-1----:R-:W-:-:S05]  /*0220*/  LOP3.LUT R4, R4, 0x10, R5, 0xd8, !PT ;  /* 0x0000001004047812 */ /* 0x002fca00078ed805 */
[----:B------:R2:W-:Y:S02]  /*0230*/  STS [UR7+0x8], R4 ;  /* 0x00000804ff007988 */ /* 0x0005e40008000807 */
.L_x_1:
[----:B------:R-:W-:Y:S05]  /*0240*/  BSYNC B0 ;  /* 0x0000000000007941 */ /* 0x000fea0003800000 */
.L_x_0:
[----:B------:R-:W-:Y:S04]  /*0250*/  BSSY B0, `(.L_x_2) ;  /* 0x000000a000007945 */ /* 0x000fe80003800000 */
[----:B------:R-:W-:Y:S05]  /*0260*/  @P2 BRA `(.L_x_3) ;  /* 0x0000000000202947 */ /* 0x000fea0003800000 */
[----:B--2---:R-:W1:Y:S01]  /*0270*/  LDS R4, [UR7+0x34] ;  /* 0x00003407ff047984 */ /* 0x004e620008000800 */
[----:B------:R-:W-:Y:S02]  /*0280*/  IMAD.MOV.U32 R5, RZ, RZ, 0x3f000000 ;  /* 0x3f000000ff057424 */ /* 0x000fe400078e00ff */
[----:B------:R-:W-:Y:S01]  /*0290*/  @!P2 IMAD.MOV.U32 R6, RZ, RZ, 0x3f ;  /* 0x0000003fff06a424 */ /* 0x000fe200078e00ff */
[----:B------:R-:W2:Y:S02]  /*02a0*/  @!P2 LDS R7, [UR7+0x38] ;  /* 0x00003807ff07a984 */ /* 0x000ea40008000800 */
[----:B-1----:R-:W-:Y:S02]  /*02b0*/  LOP3.LUT R4, R4, 0xff000000, R5, 0xb8, !PT ;  /* 0xff00000004047812 */ /* 0x002fe400078eb805 */
[----:B--2---:R-:W-:-:S03]  /*02c0*/  @!P2 LOP3.LUT R5, R7, 0xff, R6, 0xb8, !PT ;  /* 0x000000ff0705a812 */ /* 0x004fc600078eb806 */
[----:B------:R1:W-:Y:S04]  /*02d0*/  STS [UR7+0x34], R4 ;  /* 0x00003404ff007988 */ /* 0x0003e80008000807 */
[----:B------:R1:W-:Y:S02]  /*02e0*/  @!P2 STS [UR7+0x38], R5 ;  /* 0x00003805ff00a988 */ /* 0x0003e40008000807 */
.L_x_3:
[----:B------:R-:W-:Y:S05]  /*02f0*/  BSYNC B0 ;  /* 0x0000000000007941 */ /* 0x000fea0003800000 */
.L_x_2:
[----:B------:R-:W-:Y:S04]  /*0300*/  BSSY B0, `(.L_x_4) ;  /* 0x000000e000007945 */ /* 0x000fe80003800000 */
[----:B------:R-:W-:Y:S05]  /*0310*/  @P2 BRA `(.L_x_5) ;  /* 0x0000000000302947 */ /* 0x000fea0003800000 */
[----:B-1----:R-:W1:Y:S01]  /*0320*/  LDS R5, [UR7+0x34] ;  /* 0x00003407ff057984 */ /* 0x002e620008000800 */
[----:B--2---:R-:W2:Y:S03]  /*0330*/  LDC.64 R6, c[0x0][0x238] ;  /* 0x00008e00ff067b82 */ /* 0x004ea60000000a00 */
[----:B------:R-:W3:Y:S01]  /*0340*/  LDS R4, [UR7+0x1c] ;  /* 0x00001c07ff047984 */ /* 0x000ee20008000800 */
[C---:B--2---:R-:W-:Y:S01]  /*0350*/  SHF.L.U64.HI R7, R6.reuse, 0x1, R7 ;  /* 0x0000000106077819 */ /* 0x044fe20000010207 */
[----:B------:R-:W-:-:S03]  /*0360*/  IMAD.SHL.U32 R6, R6, 0x2, RZ ;  /* 0x0000000206067824 */ /* 0x000fc600078e00ff */
[--C-:B------:R-:W-:Y:S02]  /*0370*/  SHF.R.U32.HI R9, RZ, 0x4, R7.reuse ;  /* 0x00000004ff097819 */ /* 0x100fe40000011607 */
[----:B------:R-:W-:-:S05]  /*0380*/  SHF.R.U64 R6, R6, 0x4, R7 ;  /* 0x0000000406067819 */ /* 0x000fca0000001207 */
[----:B------:R4:W-:Y:S01]  /*0390*/  STS [UR7+0xc], R6 ;  /* 0x00000c06ff007988 */ /* 0x0009e20008000807 */
[----:B-1----:R-:W-:Y:S02]  /*03a0*/  LOP3.LUT R5, R5, 0x7, RZ, 0xb8, !PT ;  /* 0x0000000705057812 */ /* 0x002fe400078eb8ff */
[----:B---3--:R-:W-:-:S03]  /*03b0*/  LOP3.LUT R4, R4, 0xf, R9, 0xb8, !PT ;  /* 0x0000000f04047812 */ /* 0x008fc600078eb809 */
[----:B------:R4:W-:Y:S04]  /*03c0*/  STS [UR7+0x34], R5 ;  /* 0x00003405ff007988 */ /* 0x0009e80008000807 */
[----:B------:R4:W-:Y:S02]  /*03d0*/  STS [UR7+0x1c], R4 ;  /* 0x00001c04ff007988 */ /* 0x0009e40008000807 */
.L_x_5:
[----:B------:R-:W-:Y:S05]  /*03e0*/  BSYNC B0 ;  /* 0x0000000000007941 */ /* 0x000fea0003800000 */
.L_x_4:
[----:B------:R-:W-:Y:S04]  /*03f0*/  BSSY B1, `(.L_x_6) ;  /* 0x000001b000017945 */ /* 0x000fe80003800000 */
[----:B------:R-:W-:Y:S01]  /*0400*/  BSSY B0, `(.L_x_7) ;  /* 0x0000016000007945 */ /* 0x000fe20003800000 */
[----:B--2---:R-:W-:-:S03]  /*0410*/  IMAD.MOV.U32 R7, RZ, RZ, RZ ;  /* 0x000000ffff077224 */ /* 0x004fc600078e00ff */
[----:B------:R-:W-:Y:S05]  /*0420*/  @P2 BRA `(.L_x_8) ;  /* 0x0000000000202947 */ /* 0x000fea0003800000 */
[----:B-1--4-:R-:W1:Y:S02]  /*0430*/  LDS R4, [UR7+0x34] ;  /* 0x00003407ff047984 */ /* 0x012e640008000800 */
[----:B-1----:R-:W-:-:S05]  /*0440*/  LOP3.LUT R4, R4, 0x38, RZ, 0xb8, !PT ;  /* 0x0000003804047812 */ /* 0x002fca00078eb8ff */
[----:B------:R1:W-:Y:S01]  /*0450*/  STS [UR7+0x34], R4 ;  /* 0x00003404ff007988 */ /* 0x0003e20008000807 */
[----:B------:R-:W-:Y:S05]  /*0460*/  @P2 BRA `(.L_x_9) ;  /* 0x0000000000202947 */ /* 0x000fea0003800000 */
[----:B-1----:R-:W1:Y:S01]  /*0470*/  LDS R4, [UR7+0x8] ;  /* 0x00000807ff047984 */ /* 0x002e620008000800 */
[----:B------:R-:W-:-:S05]  /*0480*/  IMAD.MOV.U32 R5, RZ, RZ, 0x780 ;  /* 0x00000780ff057424 */ /* 0x000fca00078e00ff */
[----:B-1----:R-:W-:-:S05]  /*0490*/  LOP3.LUT R4, R4, 0x500, R5, 0xd8, !PT ;  /* 0x0000050004047812 */ /* 0x002fca00078ed805 */
[----:B------:R2:W-:Y:S02]  /*04a0*/  STS [UR7+0x8], R4 ;  /* 0x00000804ff007988 */ /* 0x0005e40008000807 */
.L_x_8:
[----:B------:R-:W-:Y:S05]  /*04b0*/  @P2 BRA `(.L_x_10) ;  /* 0x0000000000282947 */ /* 0x000fea0003800000 */
[----:B-12-4-:R-:W1:Y:S02]  /*04c0*/  LDS R4, [UR7+0x8] ;  /* 0x00000807ff047984 */ /* 0x016e640008000800 */
[----:B-1----:R-:W-:-:S05]  /*04d0*/  LOP3.LUT R4, R4, 0x1800, RZ, 0xb8, !PT ;  /* 0x0000180004047812 */ /* 0x002fca00078eb8ff */
[----:B------:R2:W-:Y:S02]  /*04e0*/  STS [UR7+0x8], R4 ;  /* 0x00000804ff007988 */ /* 0x0005e40008000807 */
.L_x_9:
[----:B------:R-:W-:Y:S05]  /*04f0*/  @P2 BREAK B0 ;  /* 0x0000000000002942 */ /* 0x000fea0003800000 */
[----:B------:R-:W-:Y:S05]  /*0500*/  @P2 BRA `(.L_x_11) ;  /* 0x0000000000242947 */ /* 0x000fea0003800000 */
[----:B------:R-:W3:Y:S01]  /*0510*/  LDS R5, [UR7+0x8] ;  /* 0x00000807ff057984 */ /* 0x000ee20008000800 */
[----:B-12---:R-:W-:-:S05]  /*0520*/  IMAD.MOV.U32 R4, RZ, RZ, 0x6000 ;  /* 0x00006000ff047424 */ /* 0x006fca00078e00ff */
[----:B---3--:R-:W-:-:S04]  /*0530*/  LOP3.LUT R4, R5, 0x6000, R4, 0xd8, !PT ;  /* 0x0000600005047812 */ /* 0x008fc800078ed804 */
[----:B------:R-:W-:-:S05]  /*0540*/  LOP3.LUT R4, R4, 0x400000, RZ, 0xb8, !PT ;  /* 0x0040000004047812 */ /* 0x000fca00078eb8ff */
[----:B------:R3:W-:Y:S02]  /*0550*/  STS [UR7+0x8], R4 ;  /* 0x00000804ff007988 */ /* 0x0007e40008000807 */
.L_x_10:
[----:B------:R-:W-:Y:S05]  /*0560*/  BSYNC B0 ;  /* 0x0000000000007941 */ /* 0x000fea0003800000 */
.L_x_7:
[----:B-1234-:R-:W1:Y:S02]  /*0570*/  @!P2 LDS R4, [UR7+0x8] ;  /* 0x00000807ff04a984 */ /* 0x01ee640008000800 */
[----:B-1----:R-:W-:-:S05]  /*0580*/  @!P2 LOP3.LUT R4, R4, 0x8000, RZ, 0xb8, !PT ;  /* 0x000080000404a812 */ /* 0x002fca00078eb8ff */
[----:B------:R3:W-:Y:S02]  /*0590*/  @!P2 STS [UR7+0x8], R4 ;  /* 0x00000804ff00a988 */ /* 0x0007e40008000807 */
.L_x_11:
[----:B------:R-:W-:Y:S05]  /*05a0*/  BSYNC B1 ;  /* 0x0000000000017941 */ /* 0x000fea0003800000 */
.L_x_6:
[----:B------:R-:W-:Y:S05]  /*05b0*/  WARPSYNC.ALL ;  /* 0x0000000000007948 */ /* 0x000fea0003800000 */
[----:B------:R-:W4:Y:S02]  /*05c0*/  LDC R6, c[0x0][0x22c] ;  /* 0x00008b00ff067b82 */ /* 0x000f240000000800 */
[----:B----4-:R-:W-:Y:S01]  /*05d0*/  VIADD R6, R6, 0xffffffff ;  /* 0xffffffff06067836 */ /* 0x010fe20000000000 */
[----:B------:R-:W-:Y:S06]  /*05e0*/  @P0 BRA `(.L_x_12) ;  /* 0x0000000000280947 */ /* 0x000fec0003800000 */
[----:B-123--:R-:W1:Y:S01]  /*05f0*/  S2R R4, SR_LANEID ;  /* 0x0000000000047919 */ /* 0x00ee620000000000 */
[----:B------:R-:W-:Y:S05]  /*0600*/  WARPSYNC.ALL ;  /* 0x0000000000007948 */ /* 0x000fea0003800000 */
[----:B-1----:R-:W-:-:S05]  /*0610*/  IMAD.SHL.U32 R8, R4, 0x4, RZ ;  /* 0x0000000404087824 */ /* 0x002fca00078e00ff */
[----:B------:R-:W1:Y:S01]  /*0620*/  LDS R9, [R8+UR7] ;  /* 0x0000000708097984 */ /* 0x000e620008000800 */
[----:B------:R-:W-:-:S05]  /*0630*/  IADD3 R4, P1, R8, UR12, RZ ;  /* 0x0000000c08047c10 */ /* 0x000fca000ff3e0ff */
[----:B------:R-:W-:-:S05]  /*0640*/  IMAD.X R5, RZ, RZ, UR13, P1 ;  /* 0x0000000dff057e24 */ /* 0x000fca00088e06ff */
[----:B-1----:R4:W5:Y:S01]  /*0650*/  ATOMG.E.EXCH.STRONG.GPU PT, RZ, [R4], R9 ;  /* 0x0000000904ff73a8 */ /* 0x00296200041ee100 */
[----:B------:R-:W-:-:S04]  /*0660*/  DEPBAR {5,4,3,2,1,0} ;  /* 0x0000003f0000791a */ /* 0x000fc80000000000 */
[----:B------:R4:W-:Y:S01]  /*0670*/  UTMACCTL.IV [UR12] ;  /* 0x000000000c0079b9 */ /* 0x0009e20008000000 */
[----:B------:R-:W-:Y:S01]  /*0680*/  NOP ;  /* 0x0000000000007918 */ /* 0x000fe20000000000 */
.L_x_12:
[----:B------:R-:W-:Y:S05]  /*0690*/  @P0 BRA `(.L_x_13) ;  /* 0x00000000000c0947 */ /* 0x000fea0003800000 */
[----:B------:R0:W-:Y:S01]  /*06a0*/  UTMACMDFLUSH ;  /* 0x00000000000079b7 */ /* 0x0001e20000000000 */
[----:B------:R-:W-:Y:S05]  /*06b0*/  @P0 BRA `(.L_x_13) ;  /* 0x0000000000040947 */ /* 0x000fea0003800000 */
[----:B------:R-:W-:-:S04]  /*06c0*/  DEPBAR.LE SB0, 0x0 ;  /* 0x000080000000791a */ /* 0x000fc80000000000 */
.L_x_13:
[----:B------:R-:W-:Y:S05]  /*06d0*/  WARPSYNC.ALL ;  /* 0x0000000000007948 */ /* 0x000fea0003800000 */
[----:B-----5:R-:W-:Y:S06]  /*06e0*/  BAR.SYNC.DEFER_BLOCKING 0x0 ;  /* 0x0000000000007b1d */ /* 0x020fec0000010000 */
[----:B------:R-:W-:Y:S02]  /*06f0*/  BSSY B1, `(.L_x_14) ;  /* 0x000000b000017945 */ /* 0x000fe40003800000 */
[----:B------:R-:W-:Y:S06]  /*0700*/  BAR.SYNC.DEFER_BLOCKING 0x0 ;  /* 0x0000000000007b1d */ /* 0x000fec0000010000 */
[----:B------:R5:W-:Y:S01]  /*0710*/  @!P0 STS [R12], RZ ;  /* 0x000000ff0c008388 */ /* 0x000be20000000800 */
[----:B------:R-:W-:Y:S01]  /*0720*/  NOP ;  /* 0x0000000000007918 */ /* 0x000fe20000000000 */
[----:B------:R-:W-:Y:S05]  /*0730*/  @P2 BRA `(.L_x_15) ;  /* 0x0000000000182947 */ /* 0x000fea0003800000 */
[----:B-1234-:R-:W1:Y:S01]  /*0740*/  LDS R4, [UR7+0x8] ;  /* 0x00000807ff047984 */ /* 0x01ee620008000800 */
[----:B------:R-:W2:Y:S01]  /*0750*/  LDC.64 R8, c[0x0][0x218] ;  /* 0x00008600ff087b82 */ /* 0x000ea20000000a00 */
[----:B------:R-:W-:Y:S02]  /*0760*/  IMAD.MOV.U32 R5, RZ, RZ, 0x70 ;  /* 0x00000070ff057424 */ /* 0x000fe400078e00ff */
[----:B--2---:R2:W-:Y:S03]  /*0770*/  STS.64 [UR7], R8 ;  /* 0x00000008ff007988 */ /* 0x0045e60008000a07 */
[----:B-1----:R-:W-:-:S05]  /*0780*/  LOP3.LUT R4, R4, 0x10, R5, 0xd8, !PT ;  /* 0x0000001004047812 */ /* 0x002fca00078ed805 */
[----:B------:R2:W-:Y:S02]  /*0790*/  STS [UR7+0x8], R4 ;  /* 0x00000804ff007988 */ /* 0x0005e40008000807 */
.L_x_15:
[----:B----4-:R-:W-:Y:S05]  /*07a0*/  BSYNC B1 ;  /* 0x0000000000017941 */ /* 0x010fea0003800000 */
.L_x_14:
[----:B------:R-:W-:Y:S04]  /*07b0*/  BSSY B1, `(.L_x_16) ;  /* 0x000000a000017945 */ /* 0x000fe80003800000 */
[----:B------:R-:W-:Y:S05]  /*07c0*/  @P2 BRA `(.L_x_17) ;  /* 0x0000000000202947 */ /* 0x000fea0003800000 */
[----:B-123--:R-:W1:Y:S01]  /*07d0*/  LDS R4, [UR7+0x34] ;  /* 0x00003407ff047984 */ /* 0x00ee620008000800 */
[----:B------:R-:W-:Y:S02]  /*07e0*/  IMAD.MOV.U32 R9, RZ, RZ, 0x3f000000 ;  /* 0x3f000000ff097424 */ /* 0x000fe400078e00ff */
[----:B------:R-:W-:Y:S01]  /*07f0*/  @!P2 IMAD.MOV.U32 R5, RZ, RZ, 0x7f ;  /* 0x0000007fff05a424 */ /* 0x000fe200078e00ff */
[----:B------:R-:W2:Y:S02]  /*0800*/  @!P2 LDS R8, [UR7+0x38] ;  /* 0x00003807ff08a984 */ /* 0x000ea40008000800 */
[----:B-1----:R-:W-:Y:S02]  /*0810*/  LOP3.LUT R4, R4, 0xff000000, R9, 0xb8, !PT ;  /* 0xff00000004047812 */ /* 0x002fe400078eb809 */
[----:B--2---:R-:W-:-:S03]  /*0820*/  @!P2 LOP3.LUT R5, R8, 0xff, R5, 0xb8, !PT ;  /* 0x000000ff0805a812 */ /* 0x004fc600078eb805 */
[----:B------:R4:W-:Y:S04]  /*0830*/  STS [UR7+0x34], R4 ;  /* 0x00003404ff007988 */ /* 0x0009e80008000807 */
[----:B------:R4:W-:Y:S02]  /*0840*/  @!P2 STS [UR7+0x38], R5 ;  /* 0x00003805ff00a988 */ /* 0x0009e40008000807 */
.L_x_17:
[----:B------:R-:W-:Y:S05]  /*0850*/  BSYNC B1 ;  /* 0x0000000000017941 */ /* 0x000fea0003800000 */
.L_x_16:
[----:B------:R-:W-:Y:S04]  /*0860*/  BSSY B1, `(.L_x_18) ;  /* 0x0000004000017945 */ /* 0x000fe80003800000 */
[----:B------:R-:W-:Y:S05]  /*0870*/  @P2 BRA `(.L_x_19) ;  /* 0x0000000000082947 */ /* 0x000fea0003800000 */
[----:B------:R1:W-:Y:S04]  /*0880*/  STS [UR7+0x24], R11 ;  /* 0x0000240bff007988 */ /* 0x0003e80008000807 */
[----:B------:R1:W-:Y:S02]  /*0890*/  STS [UR7+0x20], R6 ;  /* 0x00002006ff007988 */ /* 0x0003e40008000807 */
.L_x_19:
[----:B------:R-:W-:Y:S05]  /*08a0*/  BSYNC B1 ;  /* 0x0000000000017941 */ /* 0x000fea0003800000 */
.L_x_18:
[----:B------:R-:W-:Y:S04]  /*08b0*/  BSSY B1, `(.L_x_20) ;  /* 0x000000e000017945 */ /* 0x000fe80003800000 */
[----:B------:R-:W-:Y:S05]  /*08c0*/  @P2 BRA `(.L_x_21) ;  /* 0x0000000000302947 */ /* 0x000fea0003800000 */
[----:B----4-:R-:W4:Y:S01]  /*08d0*/  LDS R5, [UR7+0x34] ;  /* 0x00003407ff057984 */ /* 0x010f220008000800 */
[----:B--2---:R-:W2:Y:S03]  /*08e0*/  LDC.64 R8, c[0x0][0x240] ;  /* 0x00009000ff087b82 */ /* 0x004ea60000000a00 */
[----:B-1-3--:R-:W1:Y:S01]  /*08f0*/  LDS R4, [UR7+0x1c] ;  /* 0x00001c07ff047984 */ /* 0x00ae620008000800 */
[C---:B--2---:R-:W-:Y:S01]  /*0900*/  SHF.L.U64.HI R9, R8.reuse, 0x1, R9 ;  /* 0x0000000108097819 */ /* 0x044fe20000010209 */
[----:B------:R-:W-:-:S03]  /*0910*/  IMAD.SHL.U32 R8, R8, 0x2, RZ ;  /* 0x0000000208087824 */ /* 0x000fc600078e00ff */
[--C-:B------:R-:W-:Y:S02]  /*0920*/  SHF.R.U32.HI R11, RZ, 0x4, R9.reuse ;  /* 0x00000004ff0b7819 */ /* 0x100fe40000011609 */
[----:B------:R-:W-:-:S05]  /*0930*/  SHF.R.U64 R8, R8, 0x4, R9 ;  /* 0x0000000408087819 */ /* 0x000fca0000001209 */
[----:B------:R2:W-:Y:S01]  /*0940*/  STS [UR7+0xc], R8 ;  /* 0x00000c08ff007988 */ /* 0x0005e20008000807 */
[----:B----4-:R-:W-:Y:S02]  /*0950*/  LOP3.LUT R5, R5, 0x7, RZ, 0xb8, !PT ;  /* 0x0000000705057812 */ /* 0x010fe400078eb8ff */
[----:B-1----:R-:W-:-:S03]  /*0960*/  LOP3.LUT R4, R4, 0xf, R11, 0xb8, !PT ;  /* 0x0000000f04047812 */ /* 0x002fc600078eb80b */
[----:B------:R2:W-:Y:S04]  /*0970*/  STS [UR7+0x34], R5 ;  /* 0x00003405ff007988 */ /* 0x0005e80008000807 */
[----:B------:R2:W-:Y:S02]  /*0980*/  STS [UR7+0x1c], R4 ;  /* 0x00001c04ff007988 */ /* 0x0005e40008000807 */
.L_x_21:
[----:B------:R-:W-:Y:S05]  /*0990*/  BSYNC B1 ;  /* 0x0000000000017941 */ /* 0x000fea0003800000 */
.L_x_20:
[----:B------:R-:W-:Y:S04]  /*09a0*/  BSSY B2, `(.L_x_22) ;  /* 0x000001a000027945 */ /* 0x000fe80003800000 */
[----:B------:R-:W-:Y:S04]  /*09b0*/  BSSY B1, `(.L_x_23) ;  /* 0x0000015000017945 */ /* 0x000fe80003800000 */
[----:B------:R-:W-:Y:S05]  /*09c0*/  @P2 BRA `(.L_x_24) ;  /* 0x0000000000202947 */ /* 0x000fea0003800000 */
[----:B-1234-:R-:W1:Y:S02]  /*09d0*/  LDS R4, [UR7+0x34] ;  /* 0x00003407ff047984 */ /* 0x01ee640008000800 */
[----:B-1----:R-:W-:-:S05]  /*09e0*/  LOP3.LUT R4, R4, 0x38, RZ, 0xb8, !PT ;  /* 0x0000003804047812 */ /* 0x002fca00078eb8ff */
[----:B------:R1:W-:Y:S01]  /*09f0*/  STS [UR7+0x34], R4 ;  /* 0x00003404ff007988 */ /* 0x0003e20008000807 */
[----:B------:R-:W-:Y:S05]  /*0a00*/  @P2 BRA `(.L_x_25) ;  /* 0x0000000000202947 */ /* 0x000fea0003800000 */
[----:B-1----:R-:W1:Y:S01]  /*0a10*/  LDS R4, [UR7+0x8] ;  /* 0x00000807ff047984 */ /* 0x002e620008000800 */
[----:B------:R-:W-:-:S05]  /*0a20*/  IMAD.MOV.U32 R5, RZ, RZ, 0x780 ;  /* 0x00000780ff057424 */ /* 0x000fca00078e00ff */
[----:B-1----:R-:W-:-:S05]  /*0a30*/  LOP3.LUT R4, R4, 0x500, R5, 0xd8, !PT ;  /* 0x0000050004047812 */ /* 0x002fca00078ed805 */
[----:B------:R1:W-:Y:S02]  /*0a40*/  STS [UR7+0x8], R4 ;  /* 0x00000804ff007988 */ /* 0x0003e40008000807 */
.L_x_24:
[----:B------:R-:W-:Y:S05]  /*0a50*/  @P2 BRA `(.L_x_26) ;  /* 0x0000000000282947 */ /* 0x000fea0003800000 */
[----:B-1234-:R-:W1:Y:S02]  /*0a60*/  LDS R4, [UR7+0x8] ;  /* 0x00000807ff047984 */ /* 0x01ee640008000800 */
[----:B-1----:R-:W-:-:S05]  /*0a70*/  LOP3.LUT R4, R4, 0x1800, RZ, 0xb8, !PT ;  /* 0x0000180004047812 */ /* 0x002fca00078eb8ff */
[----:B------:R2:W-:Y:S02]  /*0a80*/  STS [UR7+0x8], R4 ;  /* 0x00000804ff007988 */ /* 0x0005e40008000807 */
.L_x_25:
[----:B------:R-:W-:Y:S05]  /*0a90*/  @P2 BREAK B1 ;  /* 0x0000000000012942 */ /* 0x000fea0003800000 */
[----:B------:R-:W-:Y:S05]  /*0aa0*/  @P2 BRA `(.L_x_27) ;  /* 0x0000000000242947 */ /* 0x000fea0003800000 */
[----:B-12---:R-:W1:Y:S01]  /*0ab0*/  LDS R4, [UR7+0x8] ;  /* 0x00000807ff047984 */ /* 0x006e620008000800 */
[----:B------:R-:W-:-:S05]  /*0ac0*/  IMAD.MOV.U32 R5, RZ, RZ, 0x6000 ;  /* 0x00006000ff057424 */ /* 0x000fca00078e00ff */
[----:B-1----:R-:W-:-:S04]  /*0ad0*/  LOP3.LUT R4, R4, 0x6000, R5, 0xd8, !PT ;  /* 0x0000600004047812 */ /* 0x002fc800078ed805 */
[----:B------:R-:W-:-:S05]  /*0ae0*/  LOP3.LUT R4, R4, 0x400000, RZ, 0xb8, !PT ;  /* 0x0040000004047812 */ /* 0x000fca00078eb8ff */
[----:B------:R1:W-:Y:S02]  /*0af0*/  STS [UR7+0x8], R4 ;  /* 0x00000804ff007988 */ /* 0x0003e40008000807 */
.L_x_26:
[----:B------:R-:W-:Y:S05]  /*0b00*/  BSYNC B1 ;  /* 0x0000000000017941 */ /* 0x000fea0003800000 */
.L_x_23:
[----:B-1234-:R-:W1:Y:S02]  /*0b10*/  @!P2 LDS R4, [UR7+0x8] ;  /* 0x00000807ff04a984 */ /* 0x01ee640008000800 */
[----:B-1----:R-:W-:-:S05]  /*0b20*/  @!P2 LOP3.LUT R4, R4, 0x8000, RZ, 0xb8, !PT ;  /* 0x000080000404a812 */ /* 0x002fca00078eb8ff */
[----:B------:R3:W-:Y:S02]  /*0b30*/  @!P2 STS [UR7+0x8], R4 ;  /* 0x00000804ff00a988 */ /* 0x0007e40008000807 */
.L_x_27:
[----:B------:R-:W-:Y:S05]  /*0b40*/  BSYNC B2 ;  /* 0x0000000000027941 */ /* 0x000fea0003800000 */
.L_x_22:
[----:B------:R-:W-:Y:S05]  /*0b50*/  WARPSYNC.ALL ;  /* 0x0000000000007948 */ /* 0x000fea0003800000 */
[----:B------:R-:W-:-:S04]  /*0b60*/  UIADD3 UR15, UR4, 0x80, URZ ;  /* 0x00000080040f7890 */ /* 0x000fc8000fffe03f */
[----:B------:R-:W-:-:S04]  /*0b70*/  UIADD3 UR14, UP0, UR15, UR16, URZ ;  /* 0x000000100f0e7290 */ /* 0x000fc8000ff1e03f */
[----:B------:R-:W-:Y:S01]  /*0b80*/  ULEA.HI.X.SX32 UR15, UR15, UR17, 0x1, UP0 ;  /* 0x000000110f0f7291 */ /* 0x000fe200080f0e3f */
[----:B------:R-:W-:Y:S11]  /*0b90*/  @P0 BRA `(.L_x_28) ;  /* 0x0000000000280947 */ /* 0x000ff60003800000 */
[----:B-123--:R-:W1:Y:S01]  /*0ba0*/  S2R R4, SR_LANEID ;  /* 0x0000000000047919 */ /* 0x00ee620000000000 */
[----:B------:R-:W-:Y:S05]  /*0bb0*/  WARPSYNC.ALL ;  /* 0x0000000000007948 */ /* 0x000fea0003800000 */
[----:B-1----:R-:W-:-:S05]  /*0bc0*/  IMAD.SHL.U32 R8, R4, 0x4, RZ ;  /* 0x0000000404087824 */ /* 0x002fca00078e00ff */
[----:B------:R-:W1:Y:S01]  /*0bd0*/  LDS R9, [R8+UR7] ;  /* 0x0000000708097984 */ /* 0x000e620008000800 */
[----:B------:R-:W-:-:S05]  /*0be0*/  IADD3 R4, P1, R8, UR14, RZ ;  /* 0x0000000e08047c10 */ /* 0x000fca000ff3e0ff */
[----:B------:R-:W-:-:S05]  /*0bf0*/  IMAD.X R5, RZ, RZ, UR15, P1 ;  /* 0x0000000fff057e24 */ /* 0x000fca00088e06ff */
[----:B-1----:R4:W2:Y:S01]  /*0c00*/  ATOMG.E.EXCH.STRONG.GPU PT, RZ, [R4], R9 ;  /* 0x0000000904ff73a8 */ /* 0x0028a200041ee100 */
[----:B------:R-:W-:-:S04]  /*0c10*/  DEPBAR {5,4,3,2,1,0} ;  /* 0x0000003f0000791a */ /* 0x000fc80000000000 */
[----:B------:R4:W-:Y:S01]  /*0c20*/  UTMACCTL.IV [UR14] ;  /* 0x000000000e0079b9 */ /* 0x0009e20008000000 */
[----:B------:R-:W-:Y:S01]  /*0c30*/  NOP ;  /* 0x0000000000007918 */ /* 0x000fe20000000000 */
.L_x_28:
[----:B------:R-:W-:Y:S05]  /*0c40*/  @P0 BRA `(.L_x_29) ;  /* 0x00000000000c0947 */ /* 0x000fea0003800000 */
[----:B------:R0:W-:Y:S01]  /*0c50*/  UTMACMDFLUSH ;  /* 0x00000000000079b7 */ /* 0x0001e20000000000 */
[----:B------:R-:W-:Y:S05]  /*0c60*/  @P0 BRA `(.L_x_29) ;  /* 0x0000000000040947 */ /* 0x000fea0003800000 */
[----:B------:R-:W-:-:S04]  /*0c70*/  DEPBAR.LE SB0, 0x0 ;  /* 0x000080000000791a */ /* 0x000fc80000000000 */
.L_x_29:
[----:B------:R-:W-:Y:S05]  /*0c80*/  WARPSYNC.ALL ;  /* 0x0000000000007948 */ /* 0x000fea0003800000 */
[----:B--2---:R-:W-:Y:S06]  /*0c90*/  BAR.SYNC.DEFER_BLOCKING 0x0 ;  /* 0x0000000000007b1d */ /* 0x004fec0000010000 */
[----:B------:R-:W-:Y:S02]  /*0ca0*/  BSSY B2, `(.L_x_30) ;  /* 0x000000b000027945 */ /* 0x000fe40003800000 */
[----:B------:R-:W-:Y:S06]  /*0cb0*/  BAR.SYNC.DEFER_BLOCKING 0x0 ;  /* 0x0000000000007b1d */ /* 0x000fec0000010000 */
[----:B------:R2:W-:Y:S01]  /*0cc0*/  @!P0 STS [R12], RZ ;  /* 0x000000ff0c008388 */ /* 0x0005e20000000800 */
[----:B------:R-:W-:Y:S01]  /*0cd0*/  NOP ;  /* 0x0000000000007918 */ /* 0x000fe20000000000 */
[----:B------:R-:W-:Y:S05]  /*0ce0*/  @P2 BRA `(.L_x_31) ;  /* 0x0000000000182947 */ /* 0x000fea0003800000 */
[----:B-1-34-:R-:W1:Y:S01]  /*0cf0*/  LDS R4, [UR7+0x8] ;  /* 0x00000807ff047984 */ /* 0x01ae620008000800 */
[----:B------:R-:W3:Y:S01]  /*0d00*/  LDC.64 R8, c[0x0][0x220] ;  /* 0x00008800ff087b82 */ /* 0x000ee20000000a00 */
[----:B------:R-:W-:Y:S02]  /*0d10*/  IMAD.MOV.U32 R5, RZ, RZ, 0x70 ;  /* 0x00000070ff057424 */ /* 0x000fe400078e00ff */
[----:B---3--:R3:W-:Y:S03]  /*0d20*/  STS.64 [UR7], R8 ;  /* 0x00000008ff007988 */ /* 0x0087e60008000a07 */
[----:B-1----:R-:W-:-:S05]  /*0d30*/  LOP3.LUT R4, R4, 0x10, R5, 0xd8, !PT ;  /* 0x0000001004047812 */ /* 0x002fca00078ed805 */
[----:B------:R3:W-:Y:S02]  /*0d40*/  STS [UR7+0x8], R4 ;  /* 0x00000804ff007988 */ /* 0x0007e40008000807 */
.L_x_31:
[----:B----4-:R-:W-:Y:S05]  /*0d50*/  BSYNC B2 ;  /* 0x0000000000027941 */ /* 0x010fea0003800000 */
.L_x_30:
[----:B------:R-:W-:Y:S04]  /*0d60*/  BSSY B3, `(.L_x_32) ;  /* 0x0000011000037945 */ /* 0x000fe80003800000 */
[----:B------:R-:W-:Y:S04]  /*0d70*/  BSSY B2, `(.L_x_33) ;  /* 0x000000e000027945 */ /* 0x000fe80003800000 */
[----:B------:R-:W-:Y:S05]  /*0d80*/  @P2 BRA `(.L_x_34) ;  /* 0x0000000000242947 */ /* 0x000fea0003800000 */
[----:B-1-3--:R-:W1:Y:S01]  /*0d90*/  LDS R4, [UR7+0x34] ;  /* 0x00003407ff047984 */ /* 0x00ae620008000800 */
[----:B------:R-:W-:-:S05]  /*0da0*/  IMAD.MOV.U32 R5, RZ, RZ, 0x3f000000 ;  /* 0x3f000000ff057424 */ /* 0x000fca00078e00ff */
[----:B-1----:R-:W-:-:S05]  /*0db0*/  LOP3.LUT R4, R4, 0xff000000, R5, 0xb8, !PT ;  /* 0xff00000004047812 */ /* 0x002fca00078eb805 */
[----:B------:R1:W-:Y:S01]  /*0dc0*/  STS [UR7+0x34], R4 ;  /* 0x00003404ff007988 */ /* 0x0003e20008000807 */
[----:B------:R-:W-:Y:S05]  /*0dd0*/  @P2 BRA `(.L_x_35) ;  /* 0x00000000001c2947 */ /* 0x000fea0003800000 */
[----:B-1----:R-:W1:Y:S01]  /*0de0*/  LDS R4, [UR7+0x38] ;  /* 0x00003807ff047984 */ /* 0x002e620008000800 */
[----:B------:R-:W-:-:S05]  /*0df0*/  IMAD.MOV.U32 R5, RZ, RZ, 0x3f ;  /* 0x0000003fff057424 */ /* 0x000fca00078e00ff */
[----:B-1----:R-:W-:-:S05]  /*0e00*/  LOP3.LUT R4, R4, 0xff, R5, 0xb8, !PT ;  /* 0x000000ff04047812 */ /* 0x002fca00078eb805 */
[----:B------:R4:W-:Y:S02]  /*0e10*/  STS [UR7+0x38], R4 ;  /* 0x00003804ff007988 */ /* 0x0009e40008000807 */
.L_x_34:
[----:B------:R-:W-:Y:S05]  /*0e20*/  @P2 BREAK B2 ;  /* 0x0000000000022942 */ /* 0x000fea0003800000 */
[----:B------:R-:W-:Y:S05]  /*0e30*/  @P2 BRA `(.L_x_36) ;  /* 0x00000000000c2947 */ /* 0x000fea0003800000 */
[----:B------:R1:W-:Y:S02]  /*0e40*/  STS [UR7+0x20], R6 ;  /* 0x00002006ff007988 */ /* 0x0003e40008000807 */
.L_x_35:
[----:B------:R-:W-:Y:S05]  /*0e50*/  BSYNC B2 ;  /* 0x0000000000027941 */ /* 0x000fea0003800000 */
.L_x_33:
[----:B------:R1:W-:Y:S02]  /*0e60*/  @!P2 STS [UR7+0x24], R3 ;  /* 0x00002403ff00a988 */ /* 0x0003e40008000807 */
.L_x_36:
[----:B------:R-:W-:Y:S05]  /*0e70*/  BSYNC B3 ;  /* 0x0000000000037941 */ /* 0x000fea0003800000 */
.L_x_32:
[----:B------:R-:W-:Y:S05]  /*0e80*/  WARPSYNC.ALL ;  /* 0x0000000000007948 */ /* 0x000fea0003800000 */
[----:B------:R-:W-:Y:S04]  /*0e90*/  BSSY B3, `(.L_x_37) ;  /* 0x000000e000037945 */ /* 0x000fe80003800000 */
[----:B------:R-:W-:Y:S05]  /*0ea0*/  @P2 BRA `(.L_x_38) ;  /* 0x0000000000302947 */ /* 0x000fea0003800000 */
[----:B-1-34-:R-:W1:Y:S01]  /*0eb0*/  LDS R4, [UR7+0x34] ;  /* 0x00003407ff047984 */ /* 0x01ae620008000800 */
[----:B------:R-:W3:Y:S03]  /*0ec0*/  LDC.64 R8, c[0x0][0x248] ;  /* 0x00009200ff087b82 */ /* 0x000ee60000000a00 */
[----:B------:R-:W4:Y:S01]  /*0ed0*/  LDS R3, [UR7+0x1c] ;  /* 0x00001c07ff037984 */ /* 0x000f220008000800 */
[C---:B---3--:R-:W-:Y:S01]  /*0ee0*/  SHF.L.U64.HI R6, R8.reuse, 0x1, R9 ;  /* 0x0000000108067819 */ /* 0x048fe20000010209 */
[----:B------:R-:W-:-:S03]  /*0ef0*/  IMAD.SHL.U32 R5, R8, 0x2, RZ ;  /* 0x0000000208057824 */ /* 0x000fc600078e00ff */
[--C-:B------:R-:W-:Y:S02]  /*0f00*/  SHF.R.U32.HI R8, RZ, 0x4, R6.reuse ;  /* 0x00000004ff087819 */ /* 0x100fe40000011606 */
[----:B------:R-:W-:-:S05]  /*0f10*/  SHF.R.U64 R5, R5, 0x4, R6 ;  /* 0x0000000405057819 */ /* 0x000fca0000001206 */
[----:B------:R3:W-:Y:S01]  /*0f20*/  STS [UR7+0xc], R5 ;  /* 0x00000c05ff007988 */ /* 0x0007e20008000807 */
[----:B-1----:R-:W-:Y:S02]  /*0f30*/  LOP3.LUT R4, R4, 0x7, RZ, 0xb8, !PT ;  /* 0x0000000704047812 */ /* 0x002fe400078eb8ff */
[----:B----4-:R-:W-:-:S03]  /*0f40*/  LOP3.LUT R3, R3, 0xf, R8, 0xb8, !PT ;  /* 0x0000000f03037812 */ /* 0x010fc600078eb808 */
[----:B------:R3:W-:Y:S04]  /*0f50*/  STS [UR7+0x34], R4 ;  /* 0x00003404ff007988 */ /* 0x0007e80008000807 */
[----:B------:R3:W-:Y:S02]  /*0f60*/  STS [UR7+0x1c], R3 ;  /* 0x00001c03ff007988 */ /* 0x0007e40008000807 */
.L_x_38:
[----:B------:R-:W-:Y:S05]  /*0f70*/  BSYNC B3 ;  /* 0x0000000000037941 */ /* 0x000fea0003800000 */
.L_x_37:
[----:B------:R-:W-:Y:S04]  /*0f80*/  BSSY B3, `(.L_x_39) ;  /* 0x000001a000037945 */ /* 0x000fe80003800000 */
[----:B------:R-:W-:Y:S04]  /*0f90*/  BSSY B4, `(.L_x_40) ;  /* 0x0000015000047945 */ /* 0x000fe80003800000 */
[----:B------:R-:W-:Y:S05]  /*0fa0*/  @P2 BRA `(.L_x_41) ;  /* 0x0000000000202947 */ /* 0x000fea0003800000 */
[----:B-1-3--:R-:W1:Y:S02]  /*0fb0*/  LDS R3, [UR7+0x34] ;  /* 0x00003407ff037984 */ /* 0x00ae640008000800 */
[----:B-1----:R-:W-:-:S05]  /*0fc0*/  LOP3.LUT R3, R3, 0x38, RZ, 0xb8, !PT ;  /* 0x0000003803037812 */ /* 0x002fca00078eb8ff */
[----:B------:R1:W-:Y:S01]  /*0fd0*/  STS [UR7+0x34], R3 ;  /* 0x00003403ff007988 */ /* 0x0003e20008000807 */
[----:B------:R-:W-:Y:S05]  /*0fe0*/  @P2 BRA `(.L_x_42) ;  /* 0x0000000000202947 */ /* 0x000fea0003800000 */
[----:B-1----:R-:W1:Y:S01]  /*0ff0*/  LDS R3, [UR7+0x8] ;  /* 0x00000807ff037984 */ /* 0x002e620008000800 */
[----:B----4-:R-:W-:-:S05]  /*1000*/  IMAD.MOV.U32 R4, RZ, RZ, 0x780 ;  /* 0x00000780ff047424 */ /* 0x010fca00078e00ff */
[----:B-1----:R-:W-:-:S05]  /*1010*/  LOP3.LUT R3, R3, 0x500, R4, 0xd8, !PT ;  /* 0x0000050003037812 */ /* 0x002fca00078ed804 */
[----:B------:R1:W-:Y:S02]  /*1020*/  STS [UR7+0x8], R3 ;  /* 0x00000803ff007988 */ /* 0x0003e40008000807 */
.L_x_41:
[----:B------:R-:W-:Y:S05]  /*1030*/  @P2 BRA `(.L_x_43) ;  /* 0x0000000000282947 */ /* 0x000fea0003800000 */
[----:B-1-3--:R-:W1:Y:S02]  /*1040*/  LDS R3, [UR7+0x8] ;  /* 0x00000807ff037984 */ /* 0x00ae640008000800 */
[----:B-1----:R-:W-:-:S05]  /*1050*/  LOP3.LUT R3, R3, 0x1800, RZ, 0xb8, !PT ;  /* 0x0000180003037812 */ /* 0x002fca00078eb8ff */
[----:B------:R3:W-:Y:S02]  /*1060*/  STS [UR7+0x8], R3 ;  /* 0x00000803ff007988 */ /* 0x0007e40008000807 */
.L_x_42:
[----:B------:R-:W-:Y:S05]  /*1070*/  @P2 BREAK B4 ;  /* 0x0000000000042942 */ /* 0x000fea0003800000 */
[----:B------:R-:W-:Y:S05]  /*1080*/  @P2 BRA `(.L_x_44) ;  /* 0x0000000000242947 */ /* 0x000fea0003800000 */
[----:B-1-3--:R-:W1:Y:S01]  /*1090*/  LDS R3, [UR7+0x8] ;  /* 0x00000807ff037984 */ /* 0x00ae620008000800 */
[----:B----4-:R-:W-:-:S05]  /*10a0*/  IMAD.MOV.U32 R4, RZ, RZ, 0x6000 ;  /* 0x00006000ff047424 */ /* 0x010fca00078e00ff */
[----:B-1----:R-:W-:-:S04]  /*10b0*/  LOP3.LUT R3, R3, 0x6000, R4, 0xd8, !PT ;  /* 0x0000600003037812 */ /* 0x002fc800078ed804 */
[----:B------:R-:W-:-:S05]  /*10c0*/  LOP3.LUT R3, R3, 0x400000, RZ, 0xb8, !PT ;  /* 0x0040000003037812 */ /* 0x000fca00078eb8ff */
[----:B------:R1:W-:Y:S02]  /*10d0*/  STS [UR7+0x8], R3 ;  /* 0x00000803ff007988 */ /* 0x0003e40008000807 */
.L_x_43:
[----:B------:R-:W-:Y:S05]  /*10e0*/  BSYNC B4 ;  /* 0x0000000000047941 */ /* 0x000fea0003800000 */
.L_x_40:
[----:B-1-3--:R-:W1:Y:S02]  /*10f0*/  @!P2 LDS R3, [UR7+0x8] ;  /* 0x00000807ff03a984 */ /* 0x00ae640008000800 */
[----:B-1----:R-:W-:-:S05]  /*1100*/  @!P2 LOP3.LUT R3, R3, 0x8000, RZ, 0xb8, !PT ;  /* 0x000080000303a812 */ /* 0x002fca00078eb8ff */
[----:B------:R1:W-:Y:S02]  /*1110*/  @!P2 STS [UR7+0x8], R3 ;  /* 0x00000803ff00a988 */ /* 0x0003e40008000807 */
.L_x_44:
[----:B------:R-:W-:Y:S05]  /*1120*/  BSYNC B3 ;  /* 0x0000000000037941 */ /* 0x000fea0003800000 */
.L_x_39:
[----:B------:R-:W-:Y:S05]  /*1130*/  WARPSYNC.ALL ;  /* 0x0000000000007948 */ /* 0x000fea0003800000 */
[----:B------:R-:W-:Y:S01]  /*1140*/  UIADD3 UR4, UR4, 0x100, URZ ;  /* 0x0000010004047890 */ /* 0x000fe2000fffe03f */
[----:B------:R-:W-:Y:S01]  /*1150*/  ISETP.GE.AND P1, PT, R10, 0x1, PT ;  /* 0x000000010a00780c */ /* 0x000fe20003f26270 */
[----:B------:R-:W-:Y:S01]  /*1160*/  IMAD.MOV.U32 R24, RZ, RZ, RZ ;  /* 0x000000ffff187224 */ /* 0x000fe200078e00ff */
[----:B------:R-:W-:Y:S01]  /*1170*/  SHF.R.U32.HI R8, RZ, 0x5, R0 ;  /* 0x00000005ff087819 */ /* 0x000fe20000011600 */
[----:B------:R-:W-:-:S04]  /*1180*/  UIADD3 UR16, UP0, UR4, UR16, URZ ;  /* 0x0000001004107290 */ /* 0x000fc8000ff1e03f */
[----:B------:R-:W-:Y:S01]  /*1190*/  ULEA.HI.X.SX32 UR17, UR4, UR17, 0x1, UP0 ;  /* 0x0000001104117291 */ /* 0x000fe200080f0e3f */
[----:B------:R-:W-:Y:S11]  /*11a0*/  @P0 BRA `(.L_x_45) ;  /* 0x0000000000280947 */ /* 0x000ff60003800000 */
[----:B-1-3--:R-:W1:Y:S01]  /*11b0*/  S2R R3, SR_LANEID ;  /* 0x0000000000037919 */ /* 0x00ae620000000000 */
[----:B------:R-:W-:Y:S05]  /*11c0*/  WARPSYNC.ALL ;  /* 0x0000000000007948 */ /* 0x000fea0003800000 */
[----:B-1----:R-:W-:-:S05]  /*11d0*/  IMAD.SHL.U32 R6, R3, 0x4, RZ ;  /* 0x0000000403067824 */ /* 0x002fca00078e00ff */
[----:B------:R-:W1:Y:S01]  /*11e0*/  LDS R3, [R6+UR7] ;  /* 0x0000000706037984 */ /* 0x000e620008000800 */
[----:B----4-:R-:W-:-:S05]  /*11f0*/  IADD3 R4, P3, R6, UR16, RZ ;  /* 0x0000001006047c10 */ /* 0x010fca000ff7e0ff */
[----:B------:R-:W-:-:S05]  /*1200*/  IMAD.X R5, RZ, RZ, UR17, P3 ;  /* 0x00000011ff057e24 */ /* 0x000fca00098e06ff */
[----:B-1----:R1:W3:Y:S01]  /*1210*/  ATOMG.E.EXCH.STRONG.GPU PT, RZ, [R4], R3 ;  /* 0x0000000304ff73a8 */ /* 0x0022e200041ee100 */
[----:B------:R-:W-:-:S04]  /*1220*/  DEPBAR {5,4,3,2,1,0} ;  /* 0x0000003f0000791a */ /* 0x000fc80000000000 */
[----:B------:R1:W-:Y:S01]  /*1230*/  UTMACCTL.IV [UR16] ;  /* 0x00000000100079b9 */ /* 0x0003e20008000000 */
[----:B------:R-:W-:Y:S01]  /*1240*/  NOP ;  /* 0x0000000000007918 */ /* 0x000fe20000000000 */
.L_x_45:
[----:B------:R-:W-:Y:S05]  /*1250*/  @P0 BRA `(.L_x_46) ;  /* 0x00000000000c0947 */ /* 0x000fea0003800000 */
[----:B------:R0:W-:Y:S01]  /*1260*/  UTMACMDFLUSH ;  /* 0x00000000000079b7 */ /* 0x0001e20000000000 */
[----:B------:R-:W-:Y:S05]  /*1270*/  @P0 BRA `(.L_x_46) ;  /* 0x0000000000040947 */ /* 0x000fea0003800000 */
[----:B------:R-:W-:-:S04]  /*1280*/  DEPBAR.LE SB0, 0x0 ;  /* 0x000080000000791a */ /* 0x000fc80000000000 */
.L_x_46:
[----:B------:R-:W-:Y:S05]  /*1290*/  WARPSYNC.ALL ;  /* 0x0000000000007948 */ /* 0x000fea0003800000 */
[----:B---3--:R-:W-:Y:S01]  /*12a0*/  BAR.SYNC.DEFER_BLOCKING 0x0 ;  /* 0x0000000000007b1d */ /* 0x008fe20000010000 */
[----:B------:R-:W-:Y:S01]  /*12b0*/  R2UR UR18, R8 ;  /* 0x00000000081272ca */ /* 0x000fe200000e0000 */
[----:B------:R-:W-:Y:S01]  /*12c0*/  USHF.L.U32 UR19, UR32, 0x7, URZ ;  /* 0x0000000720137899 */ /* 0x000fe2000800063f */
[----:B------:R-:W-:Y:S01]  /*12d0*/  IMAD.MOV.U32 R25, RZ, RZ, RZ ;  /* 0x000000ffff197224 */ /* 0x000fe200078e00ff */
[----:B------:R-:W-:Y:S01]  /*12e0*/  USHF.L.U32 UR23, UR33, 0x6, URZ ;  /* 0x0000000621177899 */ /* 0x000fe2000800063f */
[----:B------:R-:W-:Y:S01]  /*12f0*/  CS2R R26, SRZ ;  /* 0x00000000001a7805 */ /* 0x000fe2000001ff00 */
[----:B------:R-:W-:Y:S01]  /*1300*/  VOTEU.ALL UP0, P2 ;  /* 0x00000000003f7886 */ /* 0x000fe20001000000 */
[----:B------:R-:W-:Y:S01]  /*1310*/  UMOV UR4, 0x1 ;  /* 0x0000000100047882 */ /* 0x000fe20000000000 */
[----:B------:R-:W-:Y:S01]  /*1320*/  VOTEU.ALL UP1, P2 ;  /* 0x00000000003f7886 */ /* 0x000fe20001020000 */
[----:B------:R-:W-:Y:S01]  /*1330*/  VOTEU.ALL UP2, P2 ;  /* 0x00000000003f7886 */ /* 0x000fe20001040000 */
[----:B------:R-:W-:Y:S01]  /*1340*/  VOTEU.ALL UP3, P2 ;  /* 0x00000000003f7886 */ /* 0x000fe20001060000 */
[----:B------:R-:W-:-:S04]  /*1350*/  @!UP0 UIADD3 UR8, -UR4, 0x100000, URZ ;  /* 0x0010000004088890 */ /* 0x000fc8000fffe13f */
[----:B------:R-:W-:Y:S02]  /*1360*/  @!UP0 USHF.L.U32 UR9, UR8, 0xb, URZ ;  /* 0x0000000b08098899 */ /* 0x000fe4000800063f */
[----:B------:R-:W-:Y:S01]  /*1370*/  @!UP0 USHF.L.U32 UR8, UR8, 0x1, URZ ;  /* 0x0000000108088899 */ /* 0x000fe2000800063f */
[----:B------:R-:W-:Y:S01]  /*1380*/  CS2R R28, SRZ ;  /* 0x00000000001c7805 */ /* 0x000fe2000001ff00 */
        /* <DEDUP_REMOVED lines=12> */
[----:B------:R-:W-:Y:S01]  /*1450*/  VOTEU.ALL UP0, P2 ;  /* 0x00000000003f7886 */ /* 0x000fe20001000000 */
[----:B------:R-:W-:Y:S02]  /*1460*/  CS2R R36, SRZ ;  /* 0x0000000000247805 */ /* 0x000fe4000001ff00 */
[----:B------:R-:W-:Y:S02]  /*1470*/  CS2R R38, SRZ ;  /* 0x0000000000267805 */ /* 0x000fe4000001ff00 */
[----:B------:R-:W-:Y:S02]  /*1480*/  CS2R R40, SRZ ;  /* 0x0000000000287805 */ /* 0x000fe4000001ff00 */
[----:B------:R-:W-:Y:S01]  /*1490*/  CS2R R42, SRZ ;  /* 0x00000000002a7805 */ /* 0x000fe2000001ff00 */
[----:B------:R-:W3:Y:S02]  /*14a0*/  FENCE.VIEW.ASYNC.S ;  /* 0x00000000000073c6 */ /* 0x000ee40000000000 */
[----:B---3--:R3:W4:Y:S02]  /*14b0*/  @!UP0 SYNCS.EXCH.64 URZ, [UR7+0x30000], UR8 ;  /* 0x03000008073f85b2 */ /* 0x0087240008000100 */
[----:B----4-:R-:W-:Y:S01]  /*14c0*/  BAR.SYNC.DEFER_BLOCKING 0x0 ;  /* 0x0000000000007b1d */ /* 0x010fe20000010000 */
[----:B------:R-:W-:-:S02]  /*14d0*/  CS2R R44, SRZ ;  /* 0x00000000002c7805 */ /* 0x000fc4000001ff00 */
[----:B------:R-:W-:Y:S02]  /*14e0*/  CS2R R46, SRZ ;  /* 0x00000000002e7805 */ /* 0x000fe4000001ff00 */
[----:B------:R-:W-:Y:S02]  /*14f0*/  CS2R R48, SRZ ;  /* 0x0000000000307805 */ /* 0x000fe4000001ff00 */
[----:B------:R-:W-:Y:S02]  /*1500*/  CS2R R50, SRZ ;  /* 0x0000000000327805 */ /* 0x000fe4000001ff00 */
[----:B------:R-:W-:Y:S02]  /*1510*/  CS2R R52, SRZ ;  /* 0x0000000000347805 */ /* 0x000fe4000001ff00 */
[----:B------:R-:W-:Y:S02]  /*1520*/  CS2R R54, SRZ ;  /* 0x0000000000367805 */ /* 0x000fe4000001ff00 */
        /* <DEDUP_REMOVED lines=15> */
[----:B------:R-:W-:Y:S01]  /*1620*/  CS2R R86, SRZ ;  /* 0x0000000000567805 */ /* 0x000fe2000001ff00 */
[----:B------:R3:W4:Y:S02]  /*1630*/  @!UP1 SYNCS.EXCH.64 URZ, [UR7+0x30008], UR10 ;  /* 0x0300080a073f95b2 */ /* 0x0007240008000100 */
[----:B----4-:R-:W-:Y:S06]  /*1640*/  BAR.SYNC.DEFER_BLOCKING 0x0 ;  /* 0x0000000000007b1d */ /* 0x010fec0000010000 */
[----:B------:R3:W4:Y:S02]  /*1650*/  @!UP2 SYNCS.EXCH.64 URZ, [UR7+0x30010], UR20 ;  /* 0x03001014073fa5b2 */ /* 0x0007240008000100 */
[----:B----4-:R-:W-:Y:S06]  /*1660*/  BAR.SYNC.DEFER_BLOCKING 0x0 ;  /* 0x0000000000007b1d */ /* 0x010fec0000010000 */
[----:B------:R3:W4:Y:S01]  /*1670*/  @!UP3 SYNCS.EXCH.64 URZ, [UR7+0x30018], UR4 ;  /* 0x03001804073fb5b2 */ /* 0x0007220008000100 */
[----:B------:R-:W-:Y:S05]  /*1680*/  @!P1 BRA `(.L_x_47) ;  /* 0x0000000400c89947 */ /* 0x000fea0003800000 */
        /* <DEDUP_REMOVED lines=31> */
[----:B------:R-:W-:Y:S01]  /*1880*/  CS2R R86, SRZ ;  /* 0x0000000000567805 */ /* 0x000fe2000001ff00 */
[----:B---3--:R-:W-:Y:S01]  /*1890*/  UMOV UR4, URZ ;  /* 0x0000003f00047c82 */ /* 0x008fe20008000000 */
[----:B------:R-:W-:-:S05]  /*18a0*/  UMOV UR27, URZ ;  /* 0x0000003f001b7c82 */ /* 0x000fca0008000000 */
.L_x_49:
[----:B----4-:R-:W-:Y:S01]  /*18b0*/  BAR.SYNC.DEFER_BLOCKING 0x0 ;  /* 0x0000000000007b1d */ /* 0x010fe20000010000 */
[----:B------:R-:W-:Y:S01]  /*18c0*/  ULEA UR28, UR4, UR7, 0x3 ;  /* 0x00000007041c7291 */ /* 0x000fe2000f8e183f */
[----:B-1----:R-:W-:Y:S01]  /*18d0*/  @!P2 IMAD.MOV.U32 R3, RZ, RZ, 0xc000 ;  /* 0x0000c000ff03a424 */ /* 0x002fe200078e00ff */
[----:B------:R-:W-:Y:S01]  /*18e0*/  ELECT P0, URZ, PT ;  /* 0x00000000003f782f */ /* 0x000fe20003800000 */
[----:B------:R-:W-:-:S03]  /*18f0*/  ULEA UR5, UR4, UR7, 0xe ;  /* 0x0000000704057291 */ /* 0x000fc6000f8e703f */
[----:B------:R-:W-:Y:S01]  /*1900*/  ISETP.LT.U32.AND P0, PT, R2, 0x40, P0 ;  /* 0x000000400200780c */ /* 0x000fe20000701070 */
[----:B------:R-:W-:Y:S02]  /*1910*/  ULOP3.LUT UR26, UR18, 0x1, URZ, 0xc0, !UPT ;  /* 0x00000001121a7892 */ /* 0x000fe4000f8ec03f */
[----:B------:R-:W-:Y:S02]  /*1920*/  UIADD3 UR5, UR5, 0x20000, URZ ;  /* 0x0002000005057890 */ /* 0x000fe4000fffe03f */
[----:B------:R-:W-:Y:S02]  /*1930*/  ULEA UR22, UR26, UR27, 0x6 ;  /* 0x0000001b1a167291 */ /* 0x000fe4000f8e303f */
[----:B------:R-:W-:Y:S01]  /*1940*/  ULEA UR20, UR26, UR5, 0xd ;  /* 0x000000051a147291 */ /* 0x000fe2000f8e683f */
[----:B------:R-:W-:Y:S01]  /*1950*/  ELECT P1, URZ, PT ;  /* 0x00000000003f782f */ /* 0x000fe20003820000 */
[----:B------:R-:W-:-:S04]  /*1960*/  ULEA UR6, UR4, UR7, 0xf ;  /* 0x0000000704067291 */ /* 0x000fc8000f8e783f */
[----:B------:R-:W-:Y:S01]  /*1970*/  VOTEU.ANY UP0, P0 ;  /* 0x00000000003f7886 */ /* 0x000fe20000000100 */
[----:B------:R-:W-:Y:S01]  /*1980*/  VOTEU.ANY UP2, P0 ;  /* 0x00000000003f7886 */ /* 0x000fe20000040100 */
[----:B------:R-:W-:Y:S01]  /*1990*/  ISETP.LT.U32.AND P1, PT, R2, 0x40, P1 ;  /* 0x000000400200780c */ /* 0x000fe20000f21070 */
[----:B------:R-:W-:Y:S01]  /*19a0*/  ULEA UR24, UR26, UR6, 0xe ;  /* 0x000000061a187291 */ /* 0x000fe2000f8e703f */
[----:B------:R1:W-:Y:S01]  /*19b0*/  @!P2 SYNCS.ARRIVE.TRANS64 RZ, [UR28+0x30000], R3 ;  /* 0x03000003ffffa9a7 */ /* 0x0003e2000800001c */
[----:B------:R-:W-:Y:S01]  /*19c0*/  @UP0 UIADD3 UR21, UR28, 0x30000, URZ ;  /* 0x000300001c150890 */ /* 0x000fe2000fffe03f */
[----:B------:R-:W-:Y:S01]  /*19d0*/  @UP0 UMOV UR8, UR12 ;  /* 0x0000000c00080c82 */ /* 0x000fe20008000000 */
[----:B------:R-:W-:Y:S01]  /*19e0*/  @UP0 UMOV UR9, UR13 ;  /* 0x0000000d00090c82 */ /* 0x000fe20008000000 */
[----:B------:R-:W-:Y:S01]  /*19f0*/  BAR.SYNC.DEFER_BLOCKING 0x0 ;  /* 0x0000000000007b1d */ /* 0x000fe20000010000 */
[----:B------:R-:W-:Y:S01]  /*1a00*/  ULEA UR26, UR26, UR19, 0x6 ;  /* 0x000000131a1a7291 */ /* 0x000fe2000f8e303f */
[----:B-1----:R-:W-:-:S05]  /*1a10*/  SHF.L.U32 R3, R7, 0x1f, RZ ;  /* 0x0000001f07037819 */ /* 0x002fca00000006ff */
[----:B------:R-:W-:Y:S01]  /*1a20*/  VOTEU.ANY UP1, P1 ;  /* 0x00000000003f7886 */ /* 0x000fe20000820100 */
[----:B------:R-:W-:-:S04]  /*1a30*/  VOTEU.ANY UP3, P1 ;  /* 0x00000000003f7886 */ /* 0x000fc80000860100 */
[----:B------:R-:W-:Y:S01]  /*1a40*/  @UP1 UIADD3 UR25, UR28, 0x30000, URZ ;  /* 0x000300001c191890 */ /* 0x000fe2000fffe03f */
[----:B------:R-:W-:Y:S01]  /*1a50*/  @UP1 UMOV UR10, UR14 ;  /* 0x0000000e000a1c82 */ /* 0x000fe20008000000 */
[----:B------:R-:W-:Y:S01]  /*1a60*/  @UP1 UMOV UR11, UR15 ;  /* 0x0000000f000b1c82 */ /* 0x000fe20008000000 */
[----:B------:R1:W-:Y:S01]  /*1a70*/  @UP2 UTMALDG.2D [UR20], [UR8] ;  /* 0x00000014080025b4 */ /* 0x0003e20008008000 */
[----:B------:R3:W-:Y:S06]  /*1a80*/  MEMBAR.ALL.CTA ;  /* 0x0000000000007992 */ /* 0x0007ec0000008000 */
[----:B---3--:R-:W3:Y:S02]  /*1a90*/  FENCE.VIEW.ASYNC.S ;  /* 0x00000000000073c6 */ /* 0x008ee40000000000 */
[----:B---3--:R-:W-:Y:S06]  /*1aa0*/  BAR.SYNC.DEFER_BLOCKING 0x0 ;  /* 0x0000000000007b1d */ /* 0x008fec0000010000 */
[----:B------:R1:W-:Y:S02]  /*1ab0*/  @UP3 UTMALDG.2D [UR24], [UR10] ;  /* 0x000000180a0035b4 */ /* 0x0003e40008008000 */
[----:B------:R-:W-:Y:S06]  /*1ac0*/  BAR.SYNC.DEFER_BLOCKING 0x0 ;  /* 0x0000000000007b1d */ /* 0x000fec0000010000 */
[----:B------:R-:W3:Y:S02]  /*1ad0*/  SYNCS.PHASECHK.TRANS64.TRYWAIT P0, [UR28+0x30000], R3 ;  /* 0x03000003ff0075a7 */ /* 0x000ee4000800015c */
[----:B-1-3--:R-:W-:Y:S05]  /*1ae0*/  @!P0 BRA `(.L_x_48) ;  /* 0x0000000400f48947 */ /* 0x00afea0003800000 */
.L_x_50:
[----:B------:R-:W-:Y:S01]  /*1af0*/  USHF.R.U32.HI UR6, URZ, 0x4, UR6 ;  /* 0x000000043f067899 */ /* 0x000fe20008011606 */
[----:B------:R-:W-:Y:S02]  /*1b00*/  WARPGROUP.DEPBAR.LE gsb0, 0x0 ;  /* 0x00008000000079c5 */ /* 0x000fe40000010000 */
[----:B------:R-:W-:Y:S01]  /*1b10*/  USHF.R.U32.HI UR8, URZ, 0x4, UR5 ;  /* 0x000000043f087899 */ /* 0x000fe20008011605 */
[----:B------:R-:W-:Y:S01]  /*1b20*/  WARPGROUP.ARRIVE ;  /* 0x00000000000079c5 */ /* 0x000fe20000000000 */
[----:B------:R-:W-:Y:S01]  /*1b30*/  USGXT.U32 UR6, UR6, 0xe ;  /* 0x0000000e0606789a */ /* 0x000fe20008000000 */
[----:B------:R-:W1:Y:S01]  /*1b40*/  LDC R3, c[0x0][0x230] ;  /* 0x00008c00ff037b82 */ /* 0x000e620000000800 */
[----:B------:R-:W-:Y:S02]  /*1b50*/  USGXT.U32 UR8, UR8, 0xe ;  /* 0x0000000e0808789a */ /* 0x000fe40008000000 */
[----:B------:R-:W-:Y:S01]  /*1b60*/  ULOP3.LUT UR10, UR6, 0x4000000, URZ, 0xfc, !UPT ;  /* 0x04000000060a7892 */ /* 0x000fe2000f8efc3f */
[----:B------:R-:W-:Y:S01]  /*1b70*/  UMOV UR9, 0x40000040 ;  /* 0x4000004000097882 */ /* 0x000fe20000000000 */
[----:B------:R-:W-:Y:S01]  /*1b80*/  UMOV UR11, 0x40000040 ;  /* 0x40000040000b7882 */ /* 0x000fe20000000000 */
[----:B------:R-:W-:Y:S01]  /*1b90*/  UMOV UR5, URZ ;  /* 0x0000003f00057c82 */ /* 0x000fe20008000000 */
[----:B------:R-:W-:-:S02]  /*1ba0*/  UIADD3 UR27, UR27, 0x80, URZ ;  /* 0x000000801b1b7890 */ /* 0x000fc4000fffe03f */
[----:B------:R-:W-:-:S03]  /*1bb0*/  UIADD3 UR4, UR4, 0x1, URZ ;  /* 0x0000000104047890 */ /* 0x000fc6000fffe03f */
[----:B------:R-:W-:Y:S01]  /*1bc0*/  HGMMA.64x128x16.F32.BF16 R24, gdesc[UR8].tnspB, R24 ;  /* 0x41e00000081879f0 */ /* 0x000fe20008701818 */
[----:B------:R-:W-:Y:S02]  /*1bd0*/  UIADD3 UR10, UP1, UR6, 0x4000080, URZ ;  /* 0x04000080060a7890 */ /* 0x000fe4000ff3e03f */
[----:B------:R-:W-:Y:S01]  /*1be0*/  UIADD3 UR8, UP0, UR8, 0x2, URZ ;  /* 0x0000000208087890 */ /* 0x000fe2000ff1e03f */
[----:B------:R-:W-:Y:S02]  /*1bf0*/  UMOV UR6, URZ ;  /* 0x0000003f00067c82 */ /* 0x000fe40008000000 */
[----:B------:R-:W-:Y:S02]  /*1c00*/  UIADD3.X UR11, UR6, 0x40000040, URZ, UP1, !UPT ;  /* 0x40000040060b7890 */ /* 0x000fe40008ffe43f */
[----:B------:R-:W-:Y:S02]  /*1c10*/  UIADD3.X UR9, UR5, 0x40000040, URZ, UP0, !UPT ;  /* 0x4000004005097890 */ /* 0x000fe400087fe43f */
[----:B------:R-:W-:Y:S01]  /*1c20*/  UIADD3.64 UR30, UR10, 0x80, URZ ;  /* 0x000000800a1e7897 */ /* 0x000fe2000fffe03f */
[----:B-1----:R-:W-:Y:S01]  /*1c30*/  ISETP.LE.AND P0, PT, R3, UR27, PT ;  /* 0x0000001b03007c0c */ /* 0x002fe2000bf03270 */
[----:B------:R-:W-:-:S02]  /*1c40*/  UIADD3.64 UR28, UR8, 0x2, URZ ;  /* 0x00000002081c7897 */ /* 0x000fc4000fffe03f */
[----:B------:R-:W-:-:S04]  /*1c50*/  UISETP.NE.U32.AND UP0, UPT, UR4, 0x4, UPT ;  /* 0x000000040400788c */ /* 0x000fc8000bf05070 */
[----:B------:R-:W-:Y:S02]  /*1c60*/  USEL UR5, URZ, 0x1, UP0 ;  /* 0x000000013f057887 */ /* 0x000fe40008000000 */
[----:B------:R-:W-:-:S04]  /*1c70*/  USEL UR4, UR4, URZ, UP0 ;  /* 0x0000003f04047287 */ /* 0x000fc80008000000 */
[----:B------:R-:W-:Y:S01]  /*1c80*/  LOP3.LUT R7, R7, UR5, RZ, 0x3c, !PT ;  /* 0x0000000507077c12 */ /* 0x000fe2000f8e3cff */
[----:B------:R-:W-:-:S12]  /*1c90*/  HGMMA.64x128x16.F32.BF16 R24, gdesc[UR8].tnspB, R24 ;  /* 0x41e00000081879f0 */ /* 0x000fd80008701818 */
[----:B------:R-:W-:Y:S01]  /*1ca0*/  HGMMA.64x128x16.F32.BF16 R24, gdesc[UR28].tnspB, R24 ;  /* 0x41e000001c1879f0 */ /* 0x000fe20008701818 */
[----:B------:R-:W-:Y:S02]  /*1cb0*/  UIADD3.64 UR30, UR10, 0x100, URZ ;  /* 0x000001000a1e7897 */ /* 0x000fe4000fffe03f */
[----:B------:R-:W-:-:S09]  /*1cc0*/  UIADD3.64 UR28, UR8, 0x4, URZ ;  /* 0x00000004081c7897 */ /* 0x000fd2000fffe03f */
        /* <DEDUP_REMOVED lines=8> */
[----:B------:R-:W-:Y:S02]  /*1d50*/  UIADD3.64 UR28, UR8, 0x202, URZ ;  /* 0x00000202081c7897 */ /* 0x000fe4000fffe03f */
[----:B------:R-:W-:Y:S02]  /*1d60*/  UIADD3.64 UR10, UR10, 0x300, URZ ;  /* 0x000003000a0a7897 */ /* 0x000fe4000fffe03f */
[----:B------:R-:W-:-:S05]  /*1d70*/  UIADD3.64 UR8, UR8, 0x204, URZ ;  /* 0x0000020408087897 */ /* 0x000fca000fffe03f */
[----:B------:R-:W-:-:S12]  /*1d80*/  HGMMA.64x128x16.F32.BF16 R24, gdesc[UR28].tnspB, R24 ;  /* 0x41e000001c1879f0 */ /* 0x000fd80008701818 */
[----:B------:R-:W-:Y:S01]  /*1d90*/  HGMMA.64x128x16.F32.BF16 R24, gdesc[UR8].tnspB, R24, gsb0 ;  /* 0x41e00000081879f0 */ /* 0x000fe20008001818 */
[----:B------:R-:W-:Y:S05]  /*1da0*/  @!P0 BRA `(.L_x_49) ;  /* 0xfffffff800c08947 */ /* 0x000fea000383ffff */
.L_x_47:
[----:B------:R-:W-:Y:S02]  /*1db0*/  WARPGROUP.DEPBAR.LE gsb0, 0x0 ;  /* 0x00008000000079c5 */ /* 0x000fe40000010000 */
[----:B----4-:R-:W-:Y:S01]  /*1dc0*/  BAR.SYNC.DEFER_BLOCKING 0x0 ;  /* 0x0000000000007b1d */ /* 0x010fe20000010000 */
[C---:B-1----:R-:W-:Y:S01]  /*1dd0*/  IMAD.SHL.U32 R3, R0.reuse, 0x80, RZ ;  /* 0x0000008000037824 */ /* 0x042fe200078e00ff */
[----:B------:R-:W-:Y:S01]  /*1de0*/  ELECT P0, URZ, PT ;  /* 0x00000000003f782f */ /* 0x000fe20003800000 */
[----:B------:R-:W-:Y:S01]  /*1df0*/  IMAD.SHL.U32 R4, R0, 0x10, RZ ;  /* 0x0000001000047824 */ /* 0x000fe200078e00ff */
[----:B------:R-:W-:Y:S01]  /*1e00*/  F2FP.BF16.F32.PACK_AB R24, R25, R24 ;  /* 0x000000181918723e */ /* 0x000fe200000010ff */
[----:B------:R-:W-:Y:S01]  /*1e10*/  ULOP3.LUT UR18, UR18, 0x1, URZ, 0xc0, !UPT ;  /* 0x0000000112127892 */ /* 0x000fe2000f8ec03f */
[----:B------:R-:W-:Y:S01]  /*1e20*/  LOP3.LUT R3, R3, 0x780, RZ, 0xc0, !PT ;  /* 0x0000078003037812 */ /* 0x000fe200078ec0ff */
[----:B---3--:R-:W-:Y:S01]  /*1e30*/  UMOV UR10, UR23 ;  /* 0x00000017000a7c82 */ /* 0x008fe20008000000 */
[----:B------:R-:W-:Y:S01]  /*1e40*/  F2FP.BF16.F32.PACK_AB R25, R27, R26 ;  /* 0x0000001a1b19723e */ /* 0x000fe200000010ff */
[----:B------:R-:W-:Y:S01]  /*1e50*/  ULEA UR8, UR18, UR7, 0xd ;  /* 0x0000000712087291 */ /* 0x000fe2000f8e683f */
[----:B------:R-:W-:Y:S01]  /*1e60*/  LOP3.LUT R3, R3, 0x70, R4, 0xf8, !PT ;  /* 0x0000007003037812 */ /* 0x000fe200078ef804 */
[----:B------:R-:W-:Y:S01]  /*1e70*/  ULEA UR9, UR18, UR19, 0x6 ;  /* 0x0000001312097291 */ /* 0x000fe2000f8e303f */
[----:B------:R-:W-:-:S02]  /*1e80*/  F2FP.BF16.F32.PACK_AB R56, R57, R56 ;  /* 0x000000383938723e */ /* 0x000fc400000010ff */
[----:B------:R-:W-:Y:S01]  /*1e90*/  LOP3.LUT R3, R3, 0x10, R0, 0x78, !PT ;  /* 0x0000001003037812 */ /* 0x000fe200078e7800 */
[----:B------:R-:W-:Y:S01]  /*1ea0*/  IMAD.SHL.U32 R0, R0, 0x40, RZ ;  /* 0x0000004000007824 */ /* 0x000fe200078e00ff */
[----:B------:R-:W-:Y:S02]  /*1eb0*/  ISETP.LT.U32.AND P0, PT, R2, 0x40, P0 ;  /* 0x000000400200780c */ /* 0x000fe40000701070 */
[----:B------:R-:W-:Y:S02]  /*1ec0*/  F2FP.BF16.F32.PACK_AB R26, R29, R28 ;  /* 0x0000001c1d1a723e */ /* 0x000fe400000010ff */
[----:B------:R-:W-:Y:S02]  /*1ed0*/  LOP3.LUT R0, R3, 0x1800, R0, 0xf8, !PT ;  /* 0x0000180003007812 */ /* 0x000fe400078ef800 */
[----:B------:R-:W-:Y:S01]  /*1ee0*/  F2FP.BF16.F32.PACK_AB R27, R31, R30 ;  /* 0x0000001e1f1b723e */ /* 0x000fe200000010ff */
[----:B------:R-:W1:Y:S02]  /*1ef0*/  @!P2 SYNCS.CCTL.IV [UR7+0x30000] ;  /* 0x03000000ff00a9b1 */ /* 0x000e640008000007 */
[----:B-1----:R-:W-:Y:S01]  /*1f00*/  BAR.SYNC.DEFER_BLOCKING 0x0 ;  /* 0x0000000000007b1d */ /* 0x002fe20000010000 */
[C---:B------:R-:W-:Y:S01]  /*1f10*/  LOP3.LUT R3, R0.reuse, 0x20, RZ, 0x3c, !PT ;  /* 0x0000002000037812 */ /* 0x040fe200078e3cff */
[C---:B------:R-:W-:Y:S01]  /*1f20*/  VIADD R2, R0.reuse, UR7 ;  /* 0x0000000700027c36 */ /* 0x040fe20008000000 */
[----:B------:R-:W-:-:S02]  /*1f30*/  LOP3.LUT R4, R0, 0x40, RZ, 0x3c, !PT ;  /* 0x0000004000047812 */ /* 0x000fc400078e3cff */
[----:B------:R-:W-:Y:S01]  /*1f40*/  F2FP.BF16.F32.PACK_AB R32, R33, R32 ;  /* 0x000000202120723e */ /* 0x000fe200000010ff */
[----:B------:R-:W-:Y:S01]  /*1f50*/  VIADD R3, R3, UR7 ;  /* 0x0000000703037c36 */ /* 0x000fe20008000000 */
[----:B------:R-:W-:Y:S01]  /*1f60*/  F2FP.BF16.F32.PACK_AB R57, R59, R58 ;  /* 0x0000003a3b39723e */ /* 0x000fe200000010ff */
[----:B------:R-:W-:Y:S01]  /*1f70*/  VIADD R4, R4, UR7 ;  /* 0x0000000704047c36 */ /* 0x000fe20008000000 */
[----:B------:R-:W-:Y:S01]  /*1f80*/  F2FP.BF16.F32.PACK_AB R33, R35, R34 ;  /* 0x000000222321723e */ /* 0x000fe200000010ff */
[----:B------:R-:W-:Y:S01]  /*1f90*/  VOTEU.ANY UP0, P0 ;  /* 0x00000000003f7886 */ /* 0x000fe20000000100 */
[----:B------:R-:W-:Y:S01]  /*1fa0*/  F2FP.BF16.F32.PACK_AB R58, R61, R60 ;  /* 0x0000003c3d3a723e */ /* 0x000fe200000010ff */
[----:B------:R-:W-:Y:S01]  /*1fb0*/  VOTEU.ANY UP1, P0 ;  /* 0x00000000003f7886 */ /* 0x000fe20000020100 */
[----:B------:R-:W-:Y:S02]  /*1fc0*/  F2FP.BF16.F32.PACK_AB R59, R63, R62 ;  /* 0x0000003e3f3b723e */ /* 0x000fe400000010ff */
[----:B------:R-:W-:Y:S01]  /*1fd0*/  F2FP.BF16.F32.PACK_AB R64, R65, R64 ;  /* 0x000000404140723e */ /* 0x000fe200000010ff */
[----:B------:R-:W-:Y:S01]  /*1fe0*/  @UP0 UMOV UR4, UR16 ;  /* 0x0000001000040c82 */ /* 0x000fe20008000000 */
[----:B------:R-:W-:Y:S01]  /*1ff0*/  LOP3.LUT R0, R0, 0x60, RZ, 0x3c, !PT ;  /* 0x0000006000007812 */ /* 0x000fe200078e3cff */
[----:B------:R-:W-:Y:S01]  /*2000*/  @UP0 UMOV UR5, UR17 ;  /* 0x0000001100050c82 */ /* 0x000fe20008000000 */
[----:B------:R-:W-:-:S02]  /*2010*/  F2FP.BF16.F32.PACK_AB R34, R37, R36 ;  /* 0x000000242522723e */ /* 0x000fc400000010ff */
[----:B------:R-:W-:Y:S01]  /*2020*/  F2FP.BF16.F32.PACK_AB R35, R39, R38 ;  /* 0x000000262723723e */ /* 0x000fe200000010ff */
[----:B------:R-:W-:Y:S01]  /*2030*/  VIADD R0, R0, UR7 ;  /* 0x0000000700007c36 */ /* 0x000fe20008000000 */
[----:B------:R-:W-:Y:S01]  /*2040*/  F2FP.BF16.F32.PACK_AB R40, R41, R40 ;  /* 0x000000282928723e */ /* 0x000fe200000010ff */
[----:B------:R-:W1:Y:S02]  /*2050*/  @!P2 SYNCS.CCTL.IV [UR7+0x30008] ;  /* 0x03000800ff00a9b1 */ /* 0x000e640008000007 */
[----:B-1----:R-:W-:Y:S01]  /*2060*/  BAR.SYNC.DEFER_BLOCKING 0x0 ;  /* 0x0000000000007b1d */ /* 0x002fe20000010000 */
[----:B------:R-:W-:Y:S02]  /*2070*/  F2FP.BF16.F32.PACK_AB R65, R67, R66 ;  /* 0x000000424341723e */ /* 0x000fe400000010ff */
[----:B------:R-:W-:Y:S02]  /*2080*/  F2FP.BF16.F32.PACK_AB R41, R43, R42 ;  /* 0x0000002a2b29723e */ /* 0x000fe400000010ff */
[----:B------:R-:W-:-:S02]  /*2090*/  F2FP.BF16.F32.PACK_AB R66, R69, R68 ;  /* 0x000000444542723e */ /* 0x000fc400000010ff */
[----:B------:R-:W-:Y:S02]  /*20a0*/  F2FP.BF16.F32.PACK_AB R67, R71, R70 ;  /* 0x000000464743723e */ /* 0x000fe400000010ff */
[----:B------:R-:W-:Y:S02]  /*20b0*/  F2FP.BF16.F32.PACK_AB R72, R73, R72 ;  /* 0x000000484948723e */ /* 0x000fe400000010ff */
[----:B------:R-:W-:Y:S02]  /*20c0*/  F2FP.BF16.F32.PACK_AB R42, R45, R44 ;  /* 0x0000002c2d2a723e */ /* 0x000fe400000010ff */
[----:B------:R-:W-:Y:S02]  /*20d0*/  F2FP.BF16.F32.PACK_AB R43, R47, R46 ;  /* 0x0000002e2f2b723e */ /* 0x000fe400000010ff */
[----:B------:R-:W-:Y:S02]  /*20e0*/  F2FP.BF16.F32.PACK_AB R48, R49, R48 ;  /* 0x000000303130723e */ /* 0x000fe400000010ff */
[----:B------:R-:W-:-:S02]  /*20f0*/  F2FP.BF16.F32.PACK_AB R73, R75, R74 ;  /* 0x0000004a4b49723e */ /* 0x000fc400000010ff */
[----:B------:R-:W-:Y:S02]  /*2100*/  F2FP.BF16.F32.PACK_AB R49, R51, R50 ;  /* 0x000000323331723e */ /* 0x000fe400000010ff */
[----:B------:R-:W-:Y:S02]  /*2110*/  F2FP.BF16.F32.PACK_AB R74, R77, R76 ;  /* 0x0000004c4d4a723e */ /* 0x000fe400000010ff */
[----:B------:R-:W-:Y:S01]  /*2120*/  F2FP.BF16.F32.PACK_AB R75, R79, R78 ;  /* 0x0000004e4f4b723e */ /* 0x000fe200000010ff */
[----:B------:R-:W1:Y:S02]  /*2130*/  @!P2 SYNCS.CCTL.IV [UR7+0x30010] ;  /* 0x03001000ff00a9b1 */ /* 0x000e640008000007 */
[----:B-1----:R-:W-:Y:S01]  /*2140*/  BAR.SYNC.DEFER_BLOCKING 0x0 ;  /* 0x0000000000007b1d */ /* 0x002fe20000010000 */
[----:B------:R-:W-:Y:S02]  /*2150*/  F2FP.BF16.F32.PACK_AB R80, R81, R80 ;  /* 0x000000505150723e */ /* 0x000fe400000010ff */
[----:B------:R-:W-:-:S02]  /*2160*/  F2FP.BF16.F32.PACK_AB R50, R53, R52 ;  /* 0x000000343532723e */ /* 0x000fc400000010ff */
[----:B------:R-:W-:Y:S02]  /*2170*/  F2FP.BF16.F32.PACK_AB R51, R55, R54 ;  /* 0x000000363733723e */ /* 0x000fe400000010ff */
[----:B------:R-:W-:Y:S02]  /*2180*/  F2FP.BF16.F32.PACK_AB R81, R83, R82 ;  /* 0x000000525351723e */ /* 0x000fe400000010ff */
[----:B------:R-:W-:Y:S02]  /*2190*/  F2FP.BF16.F32.PACK_AB R82, R85, R84 ;  /* 0x000000545552723e */ /* 0x000fe400000010ff */
[----:B------:R-:W-:Y:S01]  /*21a0*/  F2FP.BF16.F32.PACK_AB R83, R87, R86 ;  /* 0x000000565753723e */ /* 0x000fe200000010ff */
[----:B------:R-:W1:Y:S02]  /*21b0*/  @!P2 SYNCS.CCTL.IV [UR7+0x30018] ;  /* 0x03001800ff00a9b1 */ /* 0x000e640008000007 */
[----:B-1----:R-:W-:Y:S04]  /*21c0*/  STSM.16.M88.4 [R2], R24 ;  /* 0x0000001802007844 */ /* 0x002fe80000000200 */
[----:B------:R-:W-:Y:S04]  /*21d0*/  STSM.16.M88.4 [R2+0x2000], R56 ;  /* 0x0020003802007844 */ /* 0x000fe80000000200 */
[----:B------:R-:W-:Y:S04]  /*21e0*/  STSM.16.M88.4 [R3], R32 ;  /* 0x0000002003007844 */ /* 0x000fe80000000200 */
[----:B------:R-:W-:Y:S04]  /*21f0*/  STSM.16.M88.4 [R3+0x2000], R64 ;  /* 0x0020004003007844 */ /* 0x000fe80000000200 */
[----:B------:R-:W-:Y:S04]  /*2200*/  STSM.16.M88.4 [R4], R40 ;  /* 0x0000002804007844 */ /* 0x000fe80000000200 */
[----:B------:R-:W-:Y:S04]  /*2210*/  STSM.16.M88.4 [R4+0x2000], R72 ;  /* 0x0020004804007844 */ /* 0x000fe80000000200 */
[----:B------:R-:W-:Y:S04]  /*2220*/  STSM.16.M88.4 [R0], R48 ;  /* 0x0000003000007844 */ /* 0x000fe80000000200 */
[----:B------:R-:W-:Y:S01]  /*2230*/  STSM.16.M88.4 [R0+0x2000], R80 ;  /* 0x0020005000007844 */ /* 0x000fe20000000200 */
[----:B------:R1:W-:Y:S06]  /*2240*/  MEMBAR.ALL.CTA ;  /* 0x0000000000007992 */ /* 0x0003ec0000008000 */
[----:B-1----:R-:W1:Y:S02]  /*2250*/  FENCE.VIEW.ASYNC.S ;  /* 0x00000000000073c6 */ /* 0x002e640000000000 */
[----:B-1----:R-:W-:Y:S06]  /*2260*/  BAR.SYNC.DEFER_BLOCKING 0x0 ;  /* 0x0000000000007b1d */ /* 0x002fec0000010000 */
[----:B------:R1:W-:Y:S01]  /*2270*/  @UP1 UTMASTG.2D [UR8], [UR4] ;  /* 0x00000008040013b5 */ /* 0x0003e20008008000 */
[----:B------:R0:W-:Y:S01]  /*2280*/  UTMACMDFLUSH ;  /* 0x00000000000079b7 */ /* 0x0001e20000000000 */
[----:B------:R-:W-:-:S04]  /*2290*/  DEPBAR.LE SB0, 0x0 ;  /* 0x000080000000791a */ /* 0x000fc80000000000 */
[----:B------:R-:W-:Y:S06]  /*22a0*/  BAR.SYNC.DEFER_BLOCKING 0x0 ;  /* 0x0000000000007b1d */ /* 0x000fec0000010000 */
[----:B-1----:R-:W-:Y:S05]  /*22b0*/  EXIT ;  /* 0x000000000000794d */ /* 0x002fea0003800000 */
.L_x_48:
[----:B------:R-:W1:Y:S02]  /*22c0*/  SYNCS.PHASECHK.TRANS64.TRYWAIT P0, [UR28+0x30000], R3 ;  /* 0x03000003ff0075a7 */ /* 0x000e64000800015c */
[----:B-1----:R-:W-:Y:S05]  /*22d0*/  @!P0 BRA `(.L_x_48) ;  /* 0xfffffffc00f88947 */ /* 0x002fea000383ffff */
[----:B------:R-:W-:Y:S05]  /*22e0*/  BRA `(.L_x_50) ;  /* 0xfffffff800007947 */ /* 0x000fea000383ffff */
.L_x_51:
[----:B------:R-:W-:-:S00]  /*22f0*/  BRA `(.L_x_51) ;  /* 0xfffffffc00fc7947 */ /* 0x000fc0000383ffff */
[----:B------:R-:W-:-:S00]  /*2300*/  NOP ;  /* 0x0000000000007918 */ /* 0x000fc00000000000 */
[----:B------:R-:W-:-:S00]  /*2310*/  NOP ;  /* 0x0000000000007918 */ /* 0x000fc00000000000 */
[----:B------:R-:W-:-:S00]  /*2320*/  NOP ;  /* 0x0000000000007918 */ /* 0x000fc00000000000 */
[----:B------:R-:W-:-:S00]  /*2330*/  NOP ;  /* 0x0000000000007918 */ /* 0x000fc00000000000 */
[----:B------:R-:W-:-:S00]  /*2340*/  NOP ;  /* 0x0000000000007918 */ /* 0x000fc00000000000 */
[----:B------:R-:W-:-:S00]  /*2350*/  NOP ;  /* 0x0000000000007918 */ /* 0x000fc00000000000 */
[----:B------:R-:W-:-:S00]  /*2360*/  NOP ;  /* 0x0000000000007918 */ /* 0x000fc00000000000 */
[----:B------:R-:W-:-:S00]  /*2370*/  NOP ;  /* 0x0000000000007918 */ /* 0x000fc00000000000 */
.L_x_52:


//--------------------- .nv.shared.gluon_wgmma    --------------------------
	.section	.nv.shared.gluon_wgmma,"aw",@nobits
	.sectionflags	@""
	.align	16
	.zero		1024


//--------------------- .nv.shared.reserved.0     --------------------------
	.section	.nv.shared.reserved.0,"aw",@nobits
	.weak		__nv_reservedSMEM_offset_0_alias
	.size		__nv_reservedSMEM_offset_0_alias, 0, 0
	.other		__nv_reservedSMEM_offset_0_alias,@"STO_CUDA_RESERVED_SHARED STV_DEFAULT"
__nv_reservedSMEM_offset_0_alias:
	.zero		0


//--------------------- .nv.constant0.gluon_wgmma --------------------------
	.section	.nv.constant0.gluon_wgmma,"a",@progbits
	.sectionflags	@""
	.align	4
.nv.constant0.gluon_wgmma:
	.zero		608


//--------------------- SYMBOLS --------------------------

	.type		.nv.reservedSmem.offset0,@object
	.size		.nv.reservedSmem.offset0,0x4
